//
// Generated by NVIDIA NVVM Compiler
//
// Compiler Build ID: CL-36424714
// Cuda compilation tools, release 13.0, V13.0.88
// Based on NVVM 20.0.0
//

.version 9.0
.target sm_100
.address_size 64

	// .globl	_Z30rmsnorm_vectorized_kernel_fp16PK7__half2S1_PS_iif
.extern .shared .align 16 .b8 shared_mem[];

.visible .entry _Z30rmsnorm_vectorized_kernel_fp16PK7__half2S1_PS_iif(
	.param .u64 .ptr .align 1 _Z30rmsnorm_vectorized_kernel_fp16PK7__half2S1_PS_iif_param_0,
	.param .u64 .ptr .align 1 _Z30rmsnorm_vectorized_kernel_fp16PK7__half2S1_PS_iif_param_1,
	.param .u64 .ptr .align 1 _Z30rmsnorm_vectorized_kernel_fp16PK7__half2S1_PS_iif_param_2,
	.param .u32 _Z30rmsnorm_vectorized_kernel_fp16PK7__half2S1_PS_iif_param_3,
	.param .u32 _Z30rmsnorm_vectorized_kernel_fp16PK7__half2S1_PS_iif_param_4,
	.param .f32 _Z30rmsnorm_vectorized_kernel_fp16PK7__half2S1_PS_iif_param_5
)
.maxntid 256
.minnctapersm 2
{
	.reg .pred 	%p<32>;
	.reg .b16 	%rs<43>;
	.reg .b32 	%r<187>;
	.reg .b32 	%f<115>;
	.reg .b64 	%rd<39>;

	ld.param.u64 	%rd8, [_Z30rmsnorm_vectorized_kernel_fp16PK7__half2S1_PS_iif_param_0];
	ld.param.u64 	%rd9, [_Z30rmsnorm_vectorized_kernel_fp16PK7__half2S1_PS_iif_param_1];
	ld.param.u64 	%rd10, [_Z30rmsnorm_vectorized_kernel_fp16PK7__half2S1_PS_iif_param_2];
	ld.param.u32 	%r71, [_Z30rmsnorm_vectorized_kernel_fp16PK7__half2S1_PS_iif_param_3];
	ld.param.u32 	%r70, [_Z30rmsnorm_vectorized_kernel_fp16PK7__half2S1_PS_iif_param_4];
	ld.param.f32 	%f15, [_Z30rmsnorm_vectorized_kernel_fp16PK7__half2S1_PS_iif_param_5];
	cvta.to.global.u64 	%rd1, %rd10;
	cvta.to.global.u64 	%rd2, %rd9;
	cvta.to.global.u64 	%rd3, %rd8;
	mov.u32 	%r186, %tid.x;
	mov.u32 	%r2, %ctaid.x;
	setp.ge.s32 	%p1, %r2, %r71;
	@%p1 bra 	$L__BB0_24;
	add.s32 	%r72, %r70, 1;
	shr.u32 	%r73, %r72, 31;
	add.s32 	%r74, %r72, %r73;
	shr.s32 	%r3, %r74, 1;
	mul.lo.s32 	%r4, %r3, %r2;
	shr.u32 	%r75, %r70, 31;
	add.s32 	%r76, %r70, %r75;
	shr.s32 	%r5, %r76, 1;
	setp.ge.s32 	%p2, %r186, %r5;
	mov.f32 	%f112, 0f00000000;
	@%p2 bra 	$L__BB0_8;
	mov.u32 	%r6, %ntid.x;
	add.s32 	%r77, %r186, %r6;
	max.u32 	%r78, %r5, %r77;
	setp.lt.u32 	%p3, %r77, %r5;
	selp.u32 	%r79, 1, 0, %p3;
	add.s32 	%r80, %r77, %r79;
	sub.s32 	%r81, %r78, %r80;
	div.u32 	%r82, %r81, %r6;
	add.s32 	%r7, %r82, %r79;
	and.b32  	%r83, %r7, 3;
	setp.eq.s32 	%p4, %r83, 3;
	mov.f32 	%f112, 0f00000000;
	mov.u32 	%r173, %r186;
	@%p4 bra 	$L__BB0_5;
	shl.b32 	%r84, %r186, 2;
	mov.u32 	%r85, shared_mem;
	add.s32 	%r171, %r85, %r84;
	shl.b32 	%r9, %r6, 2;
	add.s32 	%r170, %r186, %r4;
	add.s32 	%r86, %r7, 1;
	and.b32  	%r87, %r86, 3;
	neg.s32 	%r169, %r87;
	mov.f32 	%f112, 0f00000000;
	mov.u32 	%r173, %r186;
$L__BB0_4:
	.pragma "nounroll";
	mul.wide.s32 	%rd11, %r170, 4;
	add.s64 	%rd12, %rd3, %rd11;
	ld.global.nc.u32 	%r88, [%rd12];
	mov.b32 	{%rs1, %rs2}, %r88;
	// begin inline asm
	{  cvt.f32.f16 %f20, %rs1;}

	// end inline asm
	// begin inline asm
	{  cvt.f32.f16 %f21, %rs2;}

	// end inline asm
	mul.f32 	%f22, %f21, %f21;
	fma.rn.f32 	%f23, %f20, %f20, %f22;
	add.f32 	%f112, %f112, %f23;
	st.shared.u32 	[%r171], %r88;
	add.s32 	%r173, %r173, %r6;
	add.s32 	%r171, %r171, %r9;
	add.s32 	%r170, %r170, %r6;
	add.s32 	%r169, %r169, 1;
	setp.ne.s32 	%p5, %r169, 0;
	@%p5 bra 	$L__BB0_4;
$L__BB0_5:
	setp.lt.u32 	%p6, %r7, 3;
	@%p6 bra 	$L__BB0_8;
	shl.b32 	%r21, %r6, 2;
	shl.b32 	%r89, %r173, 2;
	mov.u32 	%r90, shared_mem;
	add.s32 	%r175, %r90, %r89;
	shl.b32 	%r23, %r6, 4;
	shl.b32 	%r24, %r6, 3;
	mul.lo.s32 	%r25, %r6, 12;
	add.s32 	%r174, %r173, %r4;
	cvt.u64.u32 	%rd15, %r21;
$L__BB0_7:
	mul.wide.s32 	%rd13, %r174, 4;
	add.s64 	%rd14, %rd3, %rd13;
	ld.global.nc.u32 	%r91, [%rd14];
	mov.b32 	{%rs3, %rs4}, %r91;
	// begin inline asm
	{  cvt.f32.f16 %f24, %rs3;}

	// end inline asm
	// begin inline asm
	{  cvt.f32.f16 %f25, %rs4;}

	// end inline asm
	mul.f32 	%f32, %f25, %f25;
	fma.rn.f32 	%f33, %f24, %f24, %f32;
	add.f32 	%f34, %f112, %f33;
	st.shared.u32 	[%r175], %r91;
	add.s64 	%rd16, %rd14, %rd15;
	ld.global.nc.u32 	%r92, [%rd16];
	mov.b32 	{%rs5, %rs6}, %r92;
	// begin inline asm
	{  cvt.f32.f16 %f26, %rs5;}

	// end inline asm
	// begin inline asm
	{  cvt.f32.f16 %f27, %rs6;}

	// end inline asm
	mul.f32 	%f35, %f27, %f27;
	fma.rn.f32 	%f36, %f26, %f26, %f35;
	add.f32 	%f37, %f34, %f36;
	add.s32 	%r93, %r175, %r21;
	st.shared.u32 	[%r93], %r92;
	add.s64 	%rd17, %rd16, %rd15;
	ld.global.nc.u32 	%r94, [%rd17];
	mov.b32 	{%rs7, %rs8}, %r94;
	// begin inline asm
	{  cvt.f32.f16 %f28, %rs7;}

	// end inline asm
	// begin inline asm
	{  cvt.f32.f16 %f29, %rs8;}

	// end inline asm
	mul.f32 	%f38, %f29, %f29;
	fma.rn.f32 	%f39, %f28, %f28, %f38;
	add.f32 	%f40, %f37, %f39;
	add.s32 	%r95, %r175, %r24;
	st.shared.u32 	[%r95], %r94;
	add.s64 	%rd18, %rd17, %rd15;
	ld.global.nc.u32 	%r96, [%rd18];
	mov.b32 	{%rs9, %rs10}, %r96;
	// begin inline asm
	{  cvt.f32.f16 %f30, %rs9;}

	// end inline asm
	// begin inline asm
	{  cvt.f32.f16 %f31, %rs10;}

	// end inline asm
	mul.f32 	%f41, %f31, %f31;
	fma.rn.f32 	%f42, %f30, %f30, %f41;
	add.f32 	%f112, %f40, %f42;
	add.s32 	%r97, %r175, %r25;
	st.shared.u32 	[%r97], %r96;
	add.s32 	%r173, %r173, %r21;
	add.s32 	%r175, %r175, %r23;
	add.s32 	%r174, %r174, %r21;
	setp.lt.s32 	%p7, %r173, %r5;
	@%p7 bra 	$L__BB0_7;
$L__BB0_8:
	and.b32  	%r98, %r70, 1;
	setp.eq.b32 	%p8, %r98, 1;
	not.pred 	%p9, %p8;
	setp.ne.s32 	%p10, %r186, 0;
	or.pred  	%p11, %p10, %p9;
	@%p11 bra 	$L__BB0_10;
	mad.lo.s32 	%r99, %r70, %r2, %r70;
	add.s32 	%r100, %r99, -1;
	mul.wide.s32 	%rd19, %r100, 2;
	add.s64 	%rd20, %rd3, %rd19;
	ld.global.nc.u16 	%rs11, [%rd20];
	// begin inline asm
	{  cvt.f32.f16 %f43, %rs11;}

	// end inline asm
	fma.rn.f32 	%f112, %f43, %f43, %f112;
	mov.f32 	%f44, 0f00000000;
	// begin inline asm
	{  cvt.rn.f16.f32 %rs12, %f44;}

	// end inline asm
	shl.b32 	%r101, %r5, 2;
	mov.u32 	%r102, shared_mem;
	add.s32 	%r103, %r102, %r101;
	mov.b32 	%r104, {%rs11, %rs12};
	st.shared.u32 	[%r103], %r104;
$L__BB0_10:
	shl.b32 	%r105, %r3, 2;
	mov.u32 	%r106, shared_mem;
	add.s32 	%r33, %r106, %r105;
	and.b32  	%r34, %r186, 31;
	mov.b32 	%r107, %f112;
	shfl.sync.bfly.b32	%r108|%p12, %r107, 16, 31, -1;
	mov.b32 	%f45, %r108;
	add.f32 	%f46, %f112, %f45;
	mov.b32 	%r109, %f46;
	shfl.sync.bfly.b32	%r110|%p13, %r109, 8, 31, -1;
	mov.b32 	%f47, %r110;
	add.f32 	%f48, %f46, %f47;
	mov.b32 	%r111, %f48;
	shfl.sync.bfly.b32	%r112|%p14, %r111, 4, 31, -1;
	mov.b32 	%f49, %r112;
	add.f32 	%f50, %f48, %f49;
	mov.b32 	%r113, %f50;
	shfl.sync.bfly.b32	%r114|%p15, %r113, 2, 31, -1;
	mov.b32 	%f51, %r114;
	add.f32 	%f52, %f50, %f51;
	mov.b32 	%r115, %f52;
	shfl.sync.bfly.b32	%r116|%p16, %r115, 1, 31, -1;
	mov.b32 	%f53, %r116;
	add.f32 	%f10, %f52, %f53;
	setp.ne.s32 	%p17, %r34, 0;
	@%p17 bra 	$L__BB0_12;
	shr.u32 	%r117, %r186, 3;
	add.s32 	%r118, %r33, %r117;
	st.shared.f32 	[%r118], %f10;
$L__BB0_12:
	bar.sync 	0;
	setp.gt.u32 	%p18, %r186, 31;
	@%p18 bra 	$L__BB0_17;
	mov.u32 	%r119, %ntid.x;
	add.s32 	%r120, %r119, 31;
	shr.u32 	%r121, %r120, 5;
	setp.ge.u32 	%p19, %r34, %r121;
	mov.f32 	%f114, 0f00000000;
	@%p19 bra 	$L__BB0_15;
	shl.b32 	%r122, %r34, 2;
	add.s32 	%r123, %r33, %r122;
	ld.shared.f32 	%f114, [%r123];
$L__BB0_15:
	setp.ne.s32 	%p20, %r34, 0;
	mov.b32 	%r124, %f114;
	shfl.sync.bfly.b32	%r125|%p21, %r124, 16, 31, -1;
	mov.b32 	%f55, %r125;
	add.f32 	%f56, %f114, %f55;
	mov.b32 	%r126, %f56;
	shfl.sync.bfly.b32	%r127|%p22, %r126, 8, 31, -1;
	mov.b32 	%f57, %r127;
	add.f32 	%f58, %f56, %f57;
	mov.b32 	%r128, %f58;
	shfl.sync.bfly.b32	%r129|%p23, %r128, 4, 31, -1;
	mov.b32 	%f59, %r129;
	add.f32 	%f60, %f58, %f59;
	mov.b32 	%r130, %f60;
	shfl.sync.bfly.b32	%r131|%p24, %r130, 2, 31, -1;
	mov.b32 	%f61, %r131;
	add.f32 	%f62, %f60, %f61;
	mov.b32 	%r132, %f62;
	shfl.sync.bfly.b32	%r133|%p25, %r132, 1, 31, -1;
	mov.b32 	%f63, %r133;
	add.f32 	%f13, %f62, %f63;
	@%p20 bra 	$L__BB0_17;
	st.shared.f32 	[%r33], %f13;
$L__BB0_17:
	bar.sync 	0;
	ld.shared.f32 	%f64, [%r33];
	cvt.rn.f32.s32 	%f65, %r70;
	div.rn.f32 	%f66, %f64, %f65;
	add.f32 	%f67, %f15, %f66;
	rsqrt.approx.f32 	%f14, %f67;
	setp.ge.s32 	%p26, %r186, %r3;
	@%p26 bra 	$L__BB0_24;
	mov.u32 	%r35, %ntid.x;
	add.s32 	%r134, %r186, %r35;
	max.u32 	%r135, %r3, %r134;
	setp.lt.u32 	%p27, %r134, %r3;
	selp.u32 	%r136, 1, 0, %p27;
	add.s32 	%r137, %r134, %r136;
	sub.s32 	%r138, %r135, %r137;
	div.u32 	%r139, %r138, %r35;
	add.s32 	%r36, %r139, %r136;
	and.b32  	%r140, %r36, 3;
	setp.eq.s32 	%p28, %r140, 3;
	@%p28 bra 	$L__BB0_21;
	add.s32 	%r141, %r36, 1;
	and.b32  	%r142, %r141, 3;
	add.s32 	%r179, %r186, %r4;
	mul.wide.u32 	%rd21, %r186, 4;
	add.s64 	%rd38, %rd2, %rd21;
	mul.wide.u32 	%rd5, %r35, 4;
	shl.b32 	%r143, %r186, 2;
	add.s32 	%r178, %r106, %r143;
	shl.b32 	%r39, %r35, 2;
	neg.s32 	%r177, %r142;
	mad.lo.s32 	%r186, %r35, %r142, %r186;
$L__BB0_20:
	.pragma "nounroll";
	mul.wide.s32 	%rd22, %r179, 4;
	add.s64 	%rd23, %rd1, %rd22;
	ld.shared.u32 	%r145, [%r178];
	mov.b32 	{%rs13, %rs14}, %r145;
	ld.global.nc.u32 	%r146, [%rd38];
	mov.b32 	{%rs15, %rs16}, %r146;
	// begin inline asm
	{  cvt.f32.f16 %f68, %rs13;}

	// end inline asm
	mul.f32 	%f74, %f14, %f68;
	// begin inline asm
	{  cvt.f32.f16 %f69, %rs14;}

	// end inline asm
	mul.f32 	%f75, %f14, %f69;
	// begin inline asm
	{  cvt.f32.f16 %f70, %rs15;}

	// end inline asm
	mul.f32 	%f72, %f74, %f70;
	// begin inline asm
	{  cvt.f32.f16 %f71, %rs16;}

	// end inline asm
	mul.f32 	%f73, %f75, %f71;
	// begin inline asm
	{  cvt.rn.f16.f32 %rs17, %f72;}

	// end inline asm
	// begin inline asm
	{  cvt.rn.f16.f32 %rs18, %f73;}

	// end inline asm
	mov.b32 	%r147, {%rs17, %rs18};
	st.global.u32 	[%rd23], %r147;
	add.s32 	%r179, %r179, %r35;
	add.s64 	%rd38, %rd38, %rd5;
	add.s32 	%r178, %r178, %r39;
	add.s32 	%r177, %r177, 1;
	setp.ne.s32 	%p29, %r177, 0;
	@%p29 bra 	$L__BB0_20;
$L__BB0_21:
	setp.lt.u32 	%p30, %r36, 3;
	@%p30 bra 	$L__BB0_24;
	shl.b32 	%r148, %r35, 1;
	add.s32 	%r185, %r186, %r148;
	shl.b32 	%r50, %r35, 2;
	mad.lo.s32 	%r184, %r35, 3, %r186;
	add.s32 	%r183, %r35, %r186;
	add.s32 	%r182, %r186, %r4;
	shl.b32 	%r149, %r186, 2;
	add.s32 	%r181, %r106, %r149;
	shl.b32 	%r55, %r35, 4;
	shl.b32 	%r56, %r35, 3;
	mul.lo.s32 	%r57, %r35, 12;
	cvt.u64.u32 	%rd30, %r50;
$L__BB0_23:
	ld.shared.u32 	%r151, [%r181];
	mov.b32 	{%rs19, %rs20}, %r151;
	mul.wide.u32 	%rd24, %r186, 4;
	add.s64 	%rd25, %rd2, %rd24;
	ld.global.nc.u32 	%r152, [%rd25];
	mov.b32 	{%rs21, %rs22}, %r152;
	// begin inline asm
	{  cvt.f32.f16 %f76, %rs19;}

	// end inline asm
	mul.f32 	%f100, %f14, %f76;
	// begin inline asm
	{  cvt.f32.f16 %f77, %rs20;}

	// end inline asm
	mul.f32 	%f101, %f14, %f77;
	// begin inline asm
	{  cvt.f32.f16 %f78, %rs21;}

	// end inline asm
	mul.f32 	%f80, %f100, %f78;
	// begin inline asm
	{  cvt.f32.f16 %f79, %rs22;}

	// end inline asm
	mul.f32 	%f81, %f101, %f79;
	// begin inline asm
	{  cvt.rn.f16.f32 %rs23, %f80;}

	// end inline asm
	// begin inline asm
	{  cvt.rn.f16.f32 %rs24, %f81;}

	// end inline asm
	mul.wide.s32 	%rd26, %r182, 4;
	add.s64 	%rd27, %rd1, %rd26;
	mov.b32 	%r153, {%rs23, %rs24};
	st.global.u32 	[%rd27], %r153;
	add.s32 	%r154, %r186, %r35;
	add.s32 	%r155, %r181, %r50;
	ld.shared.u32 	%r156, [%r155];
	mov.b32 	{%rs25, %rs26}, %r156;
	mul.wide.u32 	%rd28, %r183, 4;
	add.s64 	%rd29, %rd2, %rd28;
	ld.global.nc.u32 	%r157, [%rd29];
	mov.b32 	{%rs27, %rs28}, %r157;
	// begin inline asm
	{  cvt.f32.f16 %f82, %rs25;}

	// end inline asm
	mul.f32 	%f102, %f14, %f82;
	// begin inline asm
	{  cvt.f32.f16 %f83, %rs26;}

	// end inline asm
	mul.f32 	%f103, %f14, %f83;
	// begin inline asm
	{  cvt.f32.f16 %f84, %rs27;}

	// end inline asm
	mul.f32 	%f86, %f102, %f84;
	// begin inline asm
	{  cvt.f32.f16 %f85, %rs28;}

	// end inline asm
	mul.f32 	%f87, %f103, %f85;
	// begin inline asm
	{  cvt.rn.f16.f32 %rs29, %f86;}

	// end inline asm
	// begin inline asm
	{  cvt.rn.f16.f32 %rs30, %f87;}

	// end inline asm
	add.s64 	%rd31, %rd27, %rd30;
	mov.b32 	%r158, {%rs29, %rs30};
	st.global.u32 	[%rd31], %r158;
	add.s32 	%r159, %r154, %r35;
	add.s32 	%r160, %r181, %r56;
	ld.shared.u32 	%r161, [%r160];
	mov.b32 	{%rs31, %rs32}, %r161;
	mul.wide.u32 	%rd32, %r185, 4;
	add.s64 	%rd33, %rd2, %rd32;
	ld.global.nc.u32 	%r162, [%rd33];
	mov.b32 	{%rs33, %rs34}, %r162;
	// begin inline asm
	{  cvt.f32.f16 %f88, %rs31;}

	// end inline asm
	mul.f32 	%f104, %f14, %f88;
	// begin inline asm
	{  cvt.f32.f16 %f89, %rs32;}

	// end inline asm
	mul.f32 	%f105, %f14, %f89;
	// begin inline asm
	{  cvt.f32.f16 %f90, %rs33;}

	// end inline asm
	mul.f32 	%f92, %f104, %f90;
	// begin inline asm
	{  cvt.f32.f16 %f91, %rs34;}

	// end inline asm
	mul.f32 	%f93, %f105, %f91;
	// begin inline asm
	{  cvt.rn.f16.f32 %rs35, %f92;}

	// end inline asm
	// begin inline asm
	{  cvt.rn.f16.f32 %rs36, %f93;}

	// end inline asm
	add.s64 	%rd34, %rd31, %rd30;
	mov.b32 	%r163, {%rs35, %rs36};
	st.global.u32 	[%rd34], %r163;
	add.s32 	%r164, %r159, %r35;
	add.s32 	%r165, %r181, %r57;
	ld.shared.u32 	%r166, [%r165];
	mov.b32 	{%rs37, %rs38}, %r166;
	mul.wide.u32 	%rd35, %r184, 4;
	add.s64 	%rd36, %rd2, %rd35;
	ld.global.nc.u32 	%r167, [%rd36];
	mov.b32 	{%rs39, %rs40}, %r167;
	// begin inline asm
	{  cvt.f32.f16 %f94, %rs37;}

	// end inline asm
	mul.f32 	%f106, %f14, %f94;
	// begin inline asm
	{  cvt.f32.f16 %f95, %rs38;}

	// end inline asm
	mul.f32 	%f107, %f14, %f95;
	// begin inline asm
	{  cvt.f32.f16 %f96, %rs39;}

	// end inline asm
	mul.f32 	%f98, %f106, %f96;
	// begin inline asm
	{  cvt.f32.f16 %f97, %rs40;}

	// end inline asm
	mul.f32 	%f99, %f107, %f97;
	// begin inline asm
	{  cvt.rn.f16.f32 %rs41, %f98;}

	// end inline asm
	// begin inline asm
	{  cvt.rn.f16.f32 %rs42, %f99;}

	// end inline asm
	add.s64 	%rd37, %rd34, %rd30;
	mov.b32 	%r168, {%rs41, %rs42};
	st.global.u32 	[%rd37], %r168;
	add.s32 	%r186, %r164, %r35;
	add.s32 	%r185, %r185, %r50;
	add.s32 	%r184, %r184, %r50;
	add.s32 	%r183, %r183, %r50;
	add.s32 	%r182, %r182, %r50;
	add.s32 	%r181, %r181, %r55;
	setp.lt.s32 	%p31, %r186, %r3;
	@%p31 bra 	$L__BB0_23;
$L__BB0_24:
	ret;

}


// ===== COMPILED SASS (sm_100) =====

	.target	sm_100

	.elftype	@"ET_EXEC"


//--------------------- .note.nv.tkinfo           --------------------------
	.section	.note.nv.tkinfo,"",@"SHT_NOTE"
	.sectionflags	@"SHF_NOTE_NV_TKINFO"
	.tkinfo
        /*0018*/ 	.word	0x00000002
        /*0030*/ 	.string	""
        /*0030*/ 	.string	"ptxas"
        /*0030*/ 	.string	"Cuda compilation tools, release 13.0, V13.0.88"
        /*0030*/ 	.string	"Build cuda_13.0.r13.0/compiler.36424714_0"
        /*0030*/ 	.string	"-arch sm_100 -m 64 "



//--------------------- .note.nv.cuinfo           --------------------------
	.section	.note.nv.cuinfo,"",@"SHT_NOTE"
	.sectionflags	@"SHF_NOTE_NV_CUINFO"
        /*0018*/ 	.short	0x0002
        /*001a*/ 	.short	0x0064
        /*001c*/ 	.short	0x0082
	.zero		2


//--------------------- .nv.info                  --------------------------
	.section	.nv.info,"",@"SHT_CUDA_INFO"
	.align	4


	//----- nvinfo : EIATTR_REGCOUNT
	.align		4
        /*0000*/ 	.byte	0x04, 0x2f
        /*0002*/ 	.short	(.L_1 - .L_0)
	.align		4
.L_0:
        /*0004*/ 	.word	index@(_Z30rmsnorm_vectorized_kernel_fp16PK7__half2S1_PS_iif)
        /*0008*/ 	.word	0x00000020


	//----- nvinfo : EIATTR_FRAME_SIZE
	.align		4
.L_1:
        /*000c*/ 	.byte	0x04, 0x11
        /*000e*/ 	.short	(.L_3 - .L_2)
	.align		4
.L_2:
        /*0010*/ 	.word	index@($__internal_0_$__cuda_sm3x_div_rn_noftz_f32_slowpath)
        /*0014*/ 	.word	0x00000000


	//----- nvinfo : EIATTR_FRAME_SIZE
	.align		4
.L_3:
        /*0018*/ 	.byte	0x04, 0x11
        /*001a*/ 	.short	(.L_5 - .L_4)
	.align		4
.L_4:
        /*001c*/ 	.word	index@(_Z30rmsnorm_vectorized_kernel_fp16PK7__half2S1_PS_iif)
        /*0020*/ 	.word	0x00000000


	//----- nvinfo : EIATTR_MIN_STACK_SIZE
	.align		4
.L_5:
        /*0024*/ 	.byte	0x04, 0x12
        /*0026*/ 	.short	(.L_7 - .L_6)
	.align		4
.L_6:
        /*0028*/ 	.word	index@(_Z30rmsnorm_vectorized_kernel_fp16PK7__half2S1_PS_iif)
        /*002c*/ 	.word	0x00000000
.L_7:


//--------------------- .nv.compat                --------------------------
	.section	.nv.compat,"",@"SHT_CUDA_COMPAT_INFO"
	.align	4
        /*0000*/ 	.byte	0x02, 0x09, 0x00, 0x00, 0x02, 0x02, 0x01, 0x00, 0x02, 0x05, 0x05, 0x00, 0x03, 0x07, 0x01, 0x01
        /*0010*/ 	.byte	0x02, 0x03, 0x00, 0x00, 0x02, 0x06, 0x01, 0x00, 0x04, 0x0b, 0x08, 0x00, 0x01, 0x00, 0x00, 0x00
        /*0020*/ 	.byte	0x00, 0x00, 0x00, 0x00


//--------------------- .nv.info._Z30rmsnorm_vectorized_kernel_fp16PK7__half2S1_PS_iif --------------------------
	.section	.nv.info._Z30rmsnorm_vectorized_kernel_fp16PK7__half2S1_PS_iif,"",@"SHT_CUDA_INFO"
	.sectionflags	@""
	.align	4


	//----- nvinfo : EIATTR_CUDA_API_VERSION
	.align		4
        /*0000*/ 	.byte	0x04, 0x37
        /*0002*/ 	.short	(.L_9 - .L_8)
.L_8:
        /*0004*/ 	.word	0x00000082


	//----- nvinfo : EIATTR_KPARAM_INFO
	.align		4
.L_9:
        /*0008*/ 	.byte	0x04, 0x17
        /*000a*/ 	.short	(.L_11 - .L_10)
.L_10:
        /*000c*/ 	.word	0x00000000
        /*0010*/ 	.short	0x0005
        /*0012*/ 	.short	0x0020
        /*0014*/ 	.byte	0x00, 0xf0, 0x11, 0x00


	//----- nvinfo : EIATTR_KPARAM_INFO
	.align		4
.L_11:
        /*0018*/ 	.byte	0x04, 0x17
        /*001a*/ 	.short	(.L_13 - .L_12)
.L_12:
        /*001c*/ 	.word	0x00000000
        /*0020*/ 	.short	0x0004
        /*0022*/ 	.short	0x001c
        /*0024*/ 	.byte	0x00, 0xf0, 0x11, 0x00


	//----- nvinfo : EIATTR_KPARAM_INFO
	.align		4
.L_13:
        /*0028*/ 	.byte	0x04, 0x17
        /*002a*/ 	.short	(.L_15 - .L_14)
.L_14:
        /*002c*/ 	.word	0x00000000
        /*0030*/ 	.short	0x0003
        /*0032*/ 	.short	0x0018
        /*0034*/ 	.byte	0x00, 0xf0, 0x11, 0x00


	//----- nvinfo : EIATTR_KPARAM_INFO
	.align		4
.L_15:
        /*0038*/ 	.byte	0x04, 0x17
        /*003a*/ 	.short	(.L_17 - .L_16)
.L_16:
        /*003c*/ 	.word	0x00000000
        /*0040*/ 	.short	0x0002
        /*0042*/ 	.short	0x0010
        /*0044*/ 	.byte	0x00, 0xf5, 0x21, 0x00


	//----- nvinfo : EIATTR_KPARAM_INFO
	.align		4
.L_17:
        /*0048*/ 	.byte	0x04, 0x17
        /*004a*/ 	.short	(.L_19 - .L_18)
.L_18:
        /*004c*/ 	.word	0x00000000
        /*0050*/ 	.short	0x0001
        /*0052*/ 	.short	0x0008
        /*0054*/ 	.byte	0x00, 0xf5, 0x21, 0x00


	//----- nvinfo : EIATTR_KPARAM_INFO
	.align		4
.L_19:
        /*0058*/ 	.byte	0x04, 0x17
        /*005a*/ 	.short	(.L_21 - .L_20)
.L_20:
        /*005c*/ 	.word	0x00000000
        /*0060*/ 	.short	0x0000
        /*0062*/ 	.short	0x0000
        /*0064*/ 	.byte	0x00, 0xf5, 0x21, 0x00


	//----- nvinfo : EIATTR_SPARSE_MMA_MASK
	.align		4
.L_21:
        /*0068*/ 	.byte	0x03, 0x50
        /*006a*/ 	.short	0x0000


	//----- nvinfo : EIATTR_MAXREG_COUNT
	.align		4
        /*006c*/ 	.byte	0x03, 0x1b
        /*006e*/ 	.short	0x0080


	//----- nvinfo : EIATTR_NUM_BARRIERS
	.align		4
        /*0070*/ 	.byte	0x02, 0x4c
        /*0072*/ 	.byte	0x01
	.zero		1


	//----- nvinfo : EIATTR_MERCURY_ISA_VERSION
	.align		4
        /*0074*/ 	.byte	0x03, 0x5f
        /*0076*/ 	.short	0x0101


	//----- nvinfo : EIATTR_COOP_GROUP_MASK_REGIDS
	.align		4
        /*0078*/ 	.byte	0x04, 0x29
        /*007a*/ 	.short	(.L_23 - .L_22)


	//   ....[0]....
.L_22:
        /*007c*/ 	.word	0xffffffff


	//   ....[1]....
        /*0080*/ 	.word	0xffffffff


	//   ....[2]....
        /*0084*/ 	.word	0xffffffff


	//   ....[3]....
        /*0088*/ 	.word	0xffffffff


	//   ....[4]....
        /*008c*/ 	.word	0xffffffff


	//   ....[5]....
        /*0090*/ 	.word	0xffffffff


	//   ....[6]....
        /*0094*/ 	.word	0xffffffff


	//   ....[7]....
        /*0098*/ 	.word	0xffffffff


	//   ....[8]....
        /*009c*/ 	.word	0xffffffff


	//   ....[9]....
        /*00a0*/ 	.word	0xffffffff


	//   ....[10]....
        /*00a4*/ 	.word	0x0500000b


	//   ....[11]....
        /*00a8*/ 	.word	0x0500000b


	//   ....[12]....
        /*00ac*/ 	.word	0x0500000b


	//   ....[13]....
        /*00b0*/ 	.word	0x0500000b


	//   ....[14]....
        /*00b4*/ 	.word	0x0500000b


	//----- nvinfo : EIATTR_COOP_GROUP_INSTR_OFFSETS
	.align		4
.L_23:
        /*00b8*/ 	.byte	0x04, 0x28
        /*00ba*/ 	.short	(.L_25 - .L_24)


	//   ....[0]....
.L_24:
        /*00bc*/ 	.word	0x000008d0


	//   ....[1]....
        /*00c0*/ 	.word	0x000008f0


	//   ....[2]....
        /*00c4*/ 	.word	0x00000910


	//   ....[3]....
        /*00c8*/ 	.word	0x00000930


	//   ....[4]....
        /*00cc*/ 	.word	0x00000960


	//   ....[5]....
        /*00d0*/ 	.word	0x00000ab0


	//   ....[6]....
        /*00d4*/ 	.word	0x00000ad0


	//   ....[7]....
        /*00d8*/ 	.word	0x00000af0


	//   ....[8]....
        /*00dc*/ 	.word	0x00000b10


	//   ....[9]....
        /*00e0*/ 	.word	0x00000b30


	//   ....[10]....
        /*00e4*/ 	.word	0x000015f0


	//   ....[11]....
        /*00e8*/ 	.word	0x00001660


	//   ....[12]....
        /*00ec*/ 	.word	0x000016d0


	//   ....[13]....
        /*00f0*/ 	.word	0x00001740


	//   ....[14]....
        /*00f4*/ 	.word	0x000017b0


	//----- nvinfo : EIATTR_VRC_CTA_INIT_COUNT
	.align		4
.L_25:
        /*00f8*/ 	.byte	0x02, 0x4a
	.zero		1
	.zero		1


	//----- nvinfo : EIATTR_EXIT_INSTR_OFFSETS
	.align		4
        /*00fc*/ 	.byte	0x04, 0x1c
        /*00fe*/ 	.short	(.L_27 - .L_26)


	//   ....[0]....
.L_26:
        /*0100*/ 	.word	0x00000040


	//   ....[1]....
        /*0104*/ 	.word	0x00000c80


	//   ....[2]....
        /*0108*/ 	.word	0x000010a0


	//   ....[3]....
        /*010c*/ 	.word	0x000015a0


	//----- nvinfo : EIATTR_MAX_THREADS
	.align		4
.L_27:
        /*0110*/ 	.byte	0x04, 0x05
        /*0112*/ 	.short	(.L_29 - .L_28)
.L_28:
        /*0114*/ 	.word	0x00000100
        /*0118*/ 	.word	0x00000001
        /*011c*/ 	.word	0x00000001


	//----- nvinfo : EIATTR_CRS_STACK_SIZE
	.align		4
.L_29:
        /*0120*/ 	.byte	0x04, 0x1e
        /*0122*/ 	.short	(.L_31 - .L_30)
.L_30:
        /*0124*/ 	.word	0x00000000


	//----- nvinfo : EIATTR_CBANK_PARAM_SIZE
	.align		4
.L_31:
        /*0128*/ 	.byte	0x03, 0x19
        /*012a*/ 	.short	0x0024


	//----- nvinfo : EIATTR_PARAM_CBANK
	.align		4
        /*012c*/ 	.byte	0x04, 0x0a
        /*012e*/ 	.short	(.L_33 - .L_32)
	.align		4
.L_32:
        /*0130*/ 	.word	index@(.nv.constant0._Z30rmsnorm_vectorized_kernel_fp16PK7__half2S1_PS_iif)
        /*0134*/ 	.short	0x0380
        /*0136*/ 	.short	0x0024


	//----- nvinfo : EIATTR_SW_WAR
	.align		4
.L_33:
        /*0138*/ 	.byte	0x04, 0x36
        /*013a*/ 	.short	(.L_35 - .L_34)
.L_34:
        /*013c*/ 	.word	0x00000008
.L_35:


//--------------------- .nv.callgraph             --------------------------
	.section	.nv.callgraph,"",@"SHT_CUDA_CALLGRAPH"
	.align	4
	.sectionentsize	8
	.align		4
        /*0000*/ 	.word	0x00000000
	.align		4
        /*0004*/ 	.word	0xffffffff
	.align		4
        /*0008*/ 	.word	0x00000000
	.align		4
        /*000c*/ 	.word	0xfffffffe
	.align		4
        /*0010*/ 	.word	0x00000000
	.align		4
        /*0014*/ 	.word	0xfffffffd
	.align		4
        /*0018*/ 	.word	0x00000000
	.align		4
        /*001c*/ 	.word	0xfffffffc


//--------------------- .text._Z30rmsnorm_vectorized_kernel_fp16PK7__half2S1_PS_iif --------------------------
	.section	.text._Z30rmsnorm_vectorized_kernel_fp16PK7__half2S1_PS_iif,"ax",@progbits
	.align	128
        .global         _Z30rmsnorm_vectorized_kernel_fp16PK7__half2S1_PS_iif
        .type           _Z30rmsnorm_vectorized_kernel_fp16PK7__half2S1_PS_iif,@function
        .size           _Z30rmsnorm_vectorized_kernel_fp16PK7__half2S1_PS_iif,(.L_x_28 - _Z30rmsnorm_vectorized_kernel_fp16PK7__half2S1_PS_iif)
        .other          _Z30rmsnorm_vectorized_kernel_fp16PK7__half2S1_PS_iif,@"STO_CUDA_ENTRY STV_DEFAULT"
_Z30rmsnorm_vectorized_kernel_fp16PK7__half2S1_PS_iif:
.text._Z30rmsnorm_vectorized_kernel_fp16PK7__half2S1_PS_iif:
[----:B------:R-:W-:Y:S08]  /*0000*/  LDC R1, c[0x0][0x37c] ;  /* 0x0000df00ff017b82 */ /* 0x000ff00000000800 */
[----:B------:R-:W0:Y:S08]  /*0010*/  S2UR UR6, SR_CTAID.X ;  /* 0x00000000000679c3 */ /* 0x000e300000002500 */
[----:B------:R-:W0:Y:S02]  /*0020*/  LDC R0, c[0x0][0x398] ;  /* 0x0000e600ff007b82 */ /* 0x000e240000000800 */
[----:B0-----:R-:W-:-:S13]  /*0030*/  ISETP.LE.AND P0, PT, R0, UR6, PT ;  /* 0x0000000600007c0c */ /* 0x001fda000bf03270 */
[----:B------:R-:W-:Y:S05]  /*0040*/  @P0 EXIT ;  /* 0x000000000000094d */ /* 0x000fea0003800000 */
[----:B------:R-:W0:Y:S01]  /*0050*/  LDC R7, c[0x0][0x39c] ;  /* 0x0000e700ff077b82 */ /* 0x000e220000000800 */
[----:B------:R-:W1:Y:S01]  /*0060*/  S2R R15, SR_TID.X ;  /* 0x00000000000f7919 */ /* 0x000e620000002100 */
[----:B------:R-:W2:Y:S01]  /*0070*/  LDCU.64 UR8, c[0x0][0x358] ;  /* 0x00006b00ff0877ac */ /* 0x000ea20008000a00 */
[----:B------:R-:W-:Y:S01]  /*0080*/  BSSY.RECONVERGENT B0, `(.L_x_0) ;  /* 0x0000077000007945 */ /* 0x000fe20003800200 */
[----:B------:R-:W-:Y:S01]  /*0090*/  IMAD.MOV.U32 R10, RZ, RZ, RZ ;  /* 0x000000ffff0a7224 */ /* 0x000fe200078e00ff */
[C---:B0-----:R-:W-:Y:S02]  /*00a0*/  LEA.HI R0, R7.reuse, R7, RZ, 0x1 ;  /* 0x0000000707007211 */ /* 0x041fe400078f08ff */
[----:B------:R-:W-:Y:S02]  /*00b0*/  IADD3 R2, PT, PT, R7, 0x1, RZ ;  /* 0x0000000107027810 */ /* 0x000fe40007ffe0ff */
[----:B------:R-:W-:Y:S02]  /*00c0*/  SHF.R.S32.HI R0, RZ, 0x1, R0 ;  /* 0x00000001ff007819 */ /* 0x000fe40000011400 */
[----:B------:R-:W-:-:S02]  /*00d0*/  LEA.HI R14, R2, R2, RZ, 0x1 ;  /* 0x00000002020e7211 */ /* 0x000fc400078f08ff */
[----:B-1----:R-:W-:Y:S02]  /*00e0*/  ISETP.GE.AND P0, PT, R15, R0, PT ;  /* 0x000000000f00720c */ /* 0x002fe40003f06270 */
[----:B------:R-:W-:-:S05]  /*00f0*/  SHF.R.S32.HI R14, RZ, 0x1, R14 ;  /* 0x00000001ff0e7819 */ /* 0x000fca000001140e */
[----:B------:R-:W-:-:S06]  /*0100*/  IMAD R6, R14, UR6, RZ ;  /* 0x000000060e067c24 */ /* 0x000fcc000f8e02ff */
[----:B--2---:R-:W-:Y:S05]  /*0110*/  @P0 BRA `(.L_x_1) ;  /* 0x0000000400b40947 */ /* 0x004fea0003800000 */
[----:B------:R-:W0:Y:S01]  /*0120*/  LDC R12, c[0x0][0x360] ;  /* 0x0000d800ff0c7b82 */ /* 0x000e220000000800 */
[----:B------:R-:W-:Y:S01]  /*0130*/  BSSY.RECONVERGENT B1, `(.L_x_2) ;  /* 0x0000038000017945 */ /* 0x000fe20003800200 */
[----:B0-----:R-:W0:Y:S01]  /*0140*/  I2F.U32.RP R9, R12 ;  /* 0x0000000c00097306 */ /* 0x001e220000209000 */
[----:B------:R-:W-:Y:S02]  /*0150*/  IADD3 R5, PT, PT, R15, R12, RZ ;  /* 0x0000000c0f057210 */ /* 0x000fe40007ffe0ff */
[----:B------:R-:W-:Y:S02]  /*0160*/  ISETP.NE.U32.AND P2, PT, R12, RZ, PT ;  /* 0x000000ff0c00720c */ /* 0x000fe40003f45070 */
[----:B------:R-:W-:Y:S02]  /*0170*/  ISETP.GE.U32.AND P0, PT, R5, R0, PT ;  /* 0x000000000500720c */ /* 0x000fe40003f06070 */
[----:B------:R-:W-:Y:S02]  /*0180*/  VIMNMX.U32 R4, PT, PT, R0, R5, !PT ;  /* 0x0000000500047248 */ /* 0x000fe40007fe0000 */
[----:B------:R-:W-:-:S04]  /*0190*/  SEL R8, RZ, 0x1, P0 ;  /* 0x00000001ff087807 */ /* 0x000fc80000000000 */
[----:B------:R-:W-:Y:S01]  /*01a0*/  IADD3 R5, PT, PT, R4, -R5, -R8 ;  /* 0x8000000504057210 */ /* 0x000fe20007ffe808 */
[----:B0-----:R-:W0:Y:S02]  /*01b0*/  MUFU.RCP R9, R9 ;  /* 0x0000000900097308 */ /* 0x001e240000001000 */
[----:B0-----:R-:W-:-:S06]  /*01c0*/  IADD3 R2, PT, PT, R9, 0xffffffe, RZ ;  /* 0x0ffffffe09027810 */ /* 0x001fcc0007ffe0ff */
[----:B------:R0:W1:Y:S02]  /*01d0*/  F2I.FTZ.U32.TRUNC.NTZ R3, R2 ;  /* 0x0000000200037305 */ /* 0x000064000021f000 */
[----:B0-----:R-:W-:Y:S02]  /*01e0*/  IMAD.MOV.U32 R2, RZ, RZ, RZ ;  /* 0x000000ffff027224 */ /* 0x001fe400078e00ff */
[----:B-1----:R-:W-:-:S04]  /*01f0*/  IMAD.MOV R11, RZ, RZ, -R3 ;  /* 0x000000ffff0b7224 */ /* 0x002fc800078e0a03 */
[----:B------:R-:W-:-:S04]  /*0200*/  IMAD R11, R11, R12, RZ ;  /* 0x0000000c0b0b7224 */ /* 0x000fc800078e02ff */
[----:B------:R-:W-:Y:S01]  /*0210*/  IMAD.HI.U32 R10, R3, R11, R2 ;  /* 0x0000000b030a7227 */ /* 0x000fe200078e0002 */
[----:B------:R-:W-:-:S05]  /*0220*/  MOV R11, R15 ;  /* 0x0000000f000b7202 */ /* 0x000fca0000000f00 */
[----:B------:R-:W-:-:S04]  /*0230*/  IMAD.HI.U32 R3, R10, R5, RZ ;  /* 0x000000050a037227 */ /* 0x000fc800078e00ff */
[----:B------:R-:W-:Y:S01]  /*0240*/  IMAD.MOV.U32 R10, RZ, RZ, RZ ;  /* 0x000000ffff0a7224 */ /* 0x000fe200078e00ff */
[----:B------:R-:W-:-:S05]  /*0250*/  IADD3 R2, PT, PT, -R3, RZ, RZ ;  /* 0x000000ff03027210 */ /* 0x000fca0007ffe1ff */
[----:B------:R-:W-:-:S05]  /*0260*/  IMAD R5, R12, R2, R5 ;  /* 0x000000020c057224 */ /* 0x000fca00078e0205 */
[----:B------:R-:W-:-:S13]  /*0270*/  ISETP.GE.U32.AND P0, PT, R5, R12, PT ;  /* 0x0000000c0500720c */ /* 0x000fda0003f06070 */
[----:B------:R-:W-:Y:S01]  /*0280*/  @P0 IMAD.IADD R5, R5, 0x1, -R12 ;  /* 0x0000000105050824 */ /* 0x000fe200078e0a0c */
[----:B------:R-:W-:-:S04]  /*0290*/  @P0 IADD3 R3, PT, PT, R3, 0x1, RZ ;  /* 0x0000000103030810 */ /* 0x000fc80007ffe0ff */
[----:B------:R-:W-:-:S13]  /*02a0*/  ISETP.GE.U32.AND P1, PT, R5, R12, PT ;  /* 0x0000000c0500720c */ /* 0x000fda0003f26070 */
[----:B------:R-:W-:Y:S01]  /*02b0*/  @P1 VIADD R3, R3, 0x1 ;  /* 0x0000000103031836 */ /* 0x000fe20000000000 */
[----:B------:R-:W-:-:S04]  /*02c0*/  @!P2 LOP3.LUT R3, RZ, R12, RZ, 0x33, !PT ;  /* 0x0000000cff03a212 */ /* 0x000fc800078e33ff */
[----:B------:R-:W-:-:S04]  /*02d0*/  IADD3 R4, PT, PT, R8, R3, RZ ;  /* 0x0000000308047210 */ /* 0x000fc80007ffe0ff */
[C---:B------:R-:W-:Y:S02]  /*02e0*/  LOP3.LUT R2, R4.reuse, 0x3, RZ, 0xc0, !PT ;  /* 0x0000000304027812 */ /* 0x040fe400078ec0ff */
[----:B------:R-:W-:Y:S02]  /*02f0*/  ISETP.GE.U32.AND P1, PT, R4, 0x3, PT ;  /* 0x000000030400780c */ /* 0x000fe40003f26070 */
[----:B------:R-:W-:-:S13]  /*0300*/  ISETP.NE.AND P0, PT, R2, 0x3, PT ;  /* 0x000000030200780c */ /* 0x000fda0003f05270 */
[----:B------:R-:W-:Y:S05]  /*0310*/  @!P0 BRA `(.L_x_3) ;  /* 0x0000000000648947 */ /* 0x000fea0003800000 */
[----:B------:R-:W0:Y:S01]  /*0320*/  S2UR UR5, SR_CgaCtaId ;  /* 0x00000000000579c3 */ /* 0x000e220000008800 */
[----:B------:R-:W-:Y:S01]  /*0330*/  VIADD R4, R4, 0x1 ;  /* 0x0000000104047836 */ /* 0x000fe20000000000 */
[----:B------:R-:W-:Y:S01]  /*0340*/  UMOV UR4, 0x400 ;  /* 0x0000040000047882 */ /* 0x000fe20000000000 */
[----:B------:R-:W-:Y:S01]  /*0350*/  IADD3 R13, PT, PT, R15, R6, RZ ;  /* 0x000000060f0d7210 */ /* 0x000fe20007ffe0ff */
[----:B------:R-:W-:Y:S01]  /*0360*/  IMAD.MOV.U32 R10, RZ, RZ, RZ ;  /* 0x000000ffff0a7224 */ /* 0x000fe200078e00ff */
[----:B------:R-:W-:Y:S02]  /*0370*/  MOV R11, R15 ;  /* 0x0000000f000b7202 */ /* 0x000fe40000000f00 */
[----:B------:R-:W-:Y:S01]  /*0380*/  LOP3.LUT R4, R4, 0x3, RZ, 0xc0, !PT ;  /* 0x0000000304047812 */ /* 0x000fe200078ec0ff */
[----:B------:R-:W1:Y:S04]  /*0390*/  LDC.64 R2, c[0x0][0x380] ;  /* 0x0000e000ff027b82 */ /* 0x000e680000000a00 */
[----:B------:R-:W-:Y:S01]  /*03a0*/  IMAD.MOV R8, RZ, RZ, -R4 ;  /* 0x000000ffff087224 */ /* 0x000fe200078e0a04 */
[----:B0-----:R-:W-:-:S06]  /*03b0*/  ULEA UR4, UR5, UR4, 0x18 ;  /* 0x0000000405047291 */ /* 0x001fcc000f8ec0ff */
[----:B------:R-:W-:-:S07]  /*03c0*/  LEA R9, R15, UR4, 0x2 ;  /* 0x000000040f097c11 */ /* 0x000fce000f8e10ff */
.L_x_4:
[----:B-1----:R-:W-:-:S06]  /*03d0*/  IMAD.WIDE R4, R13, 0x4, R2 ;  /* 0x000000040d047825 */ /* 0x002fcc00078e0202 */
[----:B------:R-:W2:Y:S01]  /*03e0*/  LDG.E.CONSTANT R4, desc[UR8][R4.64] ;  /* 0x0000000804047981 */ /* 0x000ea2000c1e9900 */
[----:B------:R-:W-:Y:S01]  /*03f0*/  IADD3 R8, PT, PT, R8, 0x1, RZ ;  /* 0x0000000108087810 */ /* 0x000fe20007ffe0ff */
[C---:B------:R-:W-:Y:S01]  /*0400*/  IMAD.IADD R11, R12.reuse, 0x1, R11 ;  /* 0x000000010c0b7824 */ /* 0x040fe200078e020b */
[----:B------:R-:W-:Y:S02]  /*0410*/  IADD3 R13, PT, PT, R12, R13, RZ ;  /* 0x0000000d0c0d7210 */ /* 0x000fe40007ffe0ff */
[----:B------:R-:W-:Y:S01]  /*0420*/  ISETP.NE.AND P0, PT, R8, RZ, PT ;  /* 0x000000ff0800720c */ /* 0x000fe20003f05270 */
[--C-:B--2---:R-:W-:Y:S01]  /*0430*/  HADD2.F32 R17, -RZ, R4.reuse.H1_H1 ;  /* 0x30000004ff117230 */ /* 0x104fe20000004100 */
[----:B------:R0:W-:Y:S01]  /*0440*/  STS [R9], R4 ;  /* 0x0000000409007388 */ /* 0x0001e20000000800 */
[----:B------:R-:W-:-:S03]  /*0450*/  HADD2.F32 R16, -RZ, R4.H0_H0 ;  /* 0x20000004ff107230 */ /* 0x000fc60000004100 */
[----:B------:R-:W-:-:S04]  /*0460*/  FMUL R17, R17, R17 ;  /* 0x0000001111117220 */ /* 0x000fc80000400000 */
[----:B------:R-:W-:Y:S01]  /*0470*/  FFMA R17, R16, R16, R17 ;  /* 0x0000001010117223 */ /* 0x000fe20000000011 */
[----:B0-----:R-:W-:-:S03]  /*0480*/  IMAD R9, R12, 0x4, R9 ;  /* 0x000000040c097824 */ /* 0x001fc600078e0209 */
[----:B------:R-:W-:Y:S01]  /*0490*/  FADD R10, R17, R10 ;  /* 0x0000000a110a7221 */ /* 0x000fe20000000000 */
[----:B------:R-:W-:Y:S06]  /*04a0*/  @P0 BRA `(.L_x_4) ;  /* 0xfffffffc00c80947 */ /* 0x000fec000383ffff */
.L_x_3:
[----:B------:R-:W-:Y:S05]  /*04b0*/  BSYNC.RECONVERGENT B1 ;  /* 0x0000000000017941 */ /* 0x000fea0003800200 */
.L_x_2:
[----:B------:R-:W-:Y:S05]  /*04c0*/  @!P1 BRA `(.L_x_1) ;  /* 0x0000000000c89947 */ /* 0x000fea0003800000 */
[----:B------:R-:W0:Y:S01]  /*04d0*/  S2UR UR5, SR_CgaCtaId ;  /* 0x00000000000579c3 */ /* 0x000e220000008800 */
[----:B------:R-:W-:Y:S01]  /*04e0*/  UMOV UR4, 0x400 ;  /* 0x0000040000047882 */ /* 0x000fe20000000000 */
[----:B------:R-:W-:Y:S01]  /*04f0*/  SHF.L.U32 R18, R12, 0x2, RZ ;  /* 0x000000020c127819 */ /* 0x000fe200000006ff */
[----:B------:R-:W-:-:S05]  /*0500*/  IMAD.IADD R13, R6, 0x1, R11 ;  /* 0x00000001060d7824 */ /* 0x000fca00078e020b */
[----:B------:R-:W1:Y:S01]  /*0510*/  LDC.64 R2, c[0x0][0x380] ;  /* 0x0000e000ff027b82 */ /* 0x000e620000000a00 */
[----:B0-----:R-:W-:-:S06]  /*0520*/  ULEA UR4, UR5, UR4, 0x18 ;  /* 0x0000000405047291 */ /* 0x001fcc000f8ec0ff */
[----:B------:R-:W-:-:S07]  /*0530*/  LEA R19, R11, UR4, 0x2 ;  /* 0x000000040b137c11 */ /* 0x000fce000f8e10ff */
.L_x_5:
[----:B-1----:R-:W-:-:S03]  /*0540*/  IMAD.WIDE R20, R13, 0x4, R2 ;  /* 0x000000040d147825 */ /* 0x002fc600078e0202 */
[C---:B------:R-:W-:Y:S02]  /*0550*/  IADD3 R16, P0, PT, R18.reuse, R20, RZ ;  /* 0x0000001412107210 */ /* 0x040fe40007f1e0ff */
[----:B------:R-:W2:Y:S02]  /*0560*/  LDG.E.CONSTANT R22, desc[UR8][R20.64] ;  /* 0x0000000814167981 */ /* 0x000ea4000c1e9900 */
[----:B------:R-:W-:Y:S02]  /*0570*/  IADD3.X R17, PT, PT, RZ, R21, RZ, P0, !PT ;  /* 0x00000015ff117210 */ /* 0x000fe400007fe4ff */
[----:B------:R-:W-:-:S03]  /*0580*/  IADD3 R4, P0, PT, R18, R16, RZ ;  /* 0x0000001012047210 */ /* 0x000fc60007f1e0ff */
[----:B------:R0:W3:Y:S02]  /*0590*/  LDG.E.CONSTANT R16, desc[UR8][R16.64] ;  /* 0x0000000810107981 */ /* 0x0000e4000c1e9900 */
[----:B------:R-:W-:Y:S01]  /*05a0*/  IMAD.X R5, RZ, RZ, R17, P0 ;  /* 0x000000ffff057224 */ /* 0x000fe200000e0611 */
[----:B------:R-:W-:-:S04]  /*05b0*/  IADD3 R8, P0, PT, R18, R4, RZ ;  /* 0x0000000412087210 */ /* 0x000fc80007f1e0ff */
[----:B------:R-:W-:Y:S01]  /*05c0*/  IADD3.X R9, PT, PT, RZ, R5, RZ, P0, !PT ;  /* 0x00000005ff097210 */ /* 0x000fe200007fe4ff */
[----:B------:R1:W4:Y:S04]  /*05d0*/  LDG.E.CONSTANT R4, desc[UR8][R4.64] ;  /* 0x0000000804047981 */ /* 0x000328000c1e9900 */
[----:B------:R-:W5:Y:S01]  /*05e0*/  LDG.E.CONSTANT R8, desc[UR8][R8.64] ;  /* 0x0000000808087981 */ /* 0x000f62000c1e9900 */
[--C-:B0-----:R-:W-:Y:S01]  /*05f0*/  IMAD.IADD R17, R18, 0x1, R19.reuse ;  /* 0x0000000112117824 */ /* 0x101fe200078e0213 */
[C---:B------:R-:W-:Y:S01]  /*0600*/  LEA R21, R12.reuse, R19, 0x3 ;  /* 0x000000130c157211 */ /* 0x040fe200078e18ff */
[----:B------:R-:W-:Y:S02]  /*0610*/  IMAD R25, R12, 0xc, R19 ;  /* 0x0000000c0c197824 */ /* 0x000fe400078e0213 */
[----:B------:R-:W-:-:S05]  /*0620*/  IMAD.IADD R11, R18, 0x1, R11 ;  /* 0x00000001120b7824 */ /* 0x000fca00078e020b */
[----:B------:R-:W-:Y:S02]  /*0630*/  ISETP.GE.AND P0, PT, R11, R0, PT ;  /* 0x000000000b00720c */ /* 0x000fe40003f06270 */
[----:B------:R-:W-:Y:S01]  /*0640*/  IADD3 R13, PT, PT, R18, R13, RZ ;  /* 0x0000000d120d7210 */ /* 0x000fe20007ffe0ff */
[--C-:B--2---:R-:W-:Y:S02]  /*0650*/  HADD2.F32 R23, -RZ, R22.reuse.H1_H1 ;  /* 0x30000016ff177230 */ /* 0x104fe40000004100 */
[----:B------:R-:W-:-:S03]  /*0660*/  HADD2.F32 R20, -RZ, R22.H0_H0 ;  /* 0x20000016ff147230 */ /* 0x000fc60000004100 */
[----:B------:R-:W-:Y:S01]  /*0670*/  FMUL R23, R23, R23 ;  /* 0x0000001717177220 */ /* 0x000fe20000400000 */
[----:B------:R0:W-:Y:S03]  /*0680*/  STS [R19], R22 ;  /* 0x0000001613007388 */ /* 0x0001e60000000800 */
[----:B------:R-:W-:Y:S01]  /*0690*/  FFMA R23, R20, R20, R23 ;  /* 0x0000001414177223 */ /* 0x000fe20000000017 */
[--C-:B---3--:R-:W-:Y:S01]  /*06a0*/  HADD2.F32 R20, -RZ, R16.reuse.H1_H1 ;  /* 0x30000010ff147230 */ /* 0x108fe20000004100 */
[----:B------:R2:W-:Y:S01]  /*06b0*/  STS [R17], R16 ;  /* 0x0000001011007388 */ /* 0x0005e20000000800 */
[----:B-1----:R-:W-:-:S03]  /*06c0*/  HADD2.F32 R5, -RZ, R16.H0_H0 ;  /* 0x20000010ff057230 */ /* 0x002fc60000004100 */
[----:B----4-:R2:W-:Y:S01]  /*06d0*/  STS [R21], R4 ;  /* 0x0000000415007388 */ /* 0x0105e20000000800 */
[----:B------:R-:W-:-:S03]  /*06e0*/  FMUL R20, R20, R20 ;  /* 0x0000001414147220 */ /* 0x000fc60000400000 */
[----:B-----5:R2:W-:Y:S01]  /*06f0*/  STS [R25], R8 ;  /* 0x0000000819007388 */ /* 0x0205e20000000800 */
[--C-:B------:R-:W-:Y:S02]  /*0700*/  HADD2.F32 R9, -RZ, R4.reuse.H1_H1 ;  /* 0x30000004ff097230 */ /* 0x100fe40000004100 */
[----:B------:R-:W-:Y:S01]  /*0710*/  FFMA R20, R5, R5, R20 ;  /* 0x0000000505147223 */ /* 0x000fe20000000014 */
[----:B------:R-:W-:Y:S01]  /*0720*/  FADD R23, R23, R10 ;  /* 0x0000000a17177221 */ /* 0x000fe20000000000 */
[----:B------:R-:W-:Y:S02]  /*0730*/  HADD2.F32 R5, -RZ, R4.H0_H0 ;  /* 0x20000004ff057230 */ /* 0x000fe40000004100 */
[--C-:B0-----:R-:W-:Y:S02]  /*0740*/  HADD2.F32 R22, -RZ, R8.reuse.H1_H1 ;  /* 0x30000008ff167230 */ /* 0x101fe40000004100 */
[----:B------:R-:W-:Y:S01]  /*0750*/  FMUL R10, R9, R9 ;  /* 0x00000009090a7220 */ /* 0x000fe20000400000 */
[----:B------:R-:W-:-:S02]  /*0760*/  HADD2.F32 R9, -RZ, R8.H0_H0 ;  /* 0x20000008ff097230 */ /* 0x000fc40000004100 */
[----:B------:R-:W-:Y:S01]  /*0770*/  FADD R20, R23, R20 ;  /* 0x0000001417147221 */ /* 0x000fe20000000000 */
[----:B------:R-:W-:Y:S01]  /*0780*/  FFMA R5, R5, R5, R10 ;  /* 0x0000000505057223 */ /* 0x000fe2000000000a */
[----:B------:R-:W-:-:S03]  /*0790*/  FMUL R22, R22, R22 ;  /* 0x0000001616167220 */ /* 0x000fc60000400000 */
[----:B------:R-:W-:Y:S01]  /*07a0*/  FADD R5, R20, R5 ;  /* 0x0000000514057221 */ /* 0x000fe20000000000 */
[----:B------:R-:W-:Y:S01]  /*07b0*/  FFMA R22, R9, R9, R22 ;  /* 0x0000000909167223 */ /* 0x000fe20000000016 */
[----:B------:R-:W-:-:S03]  /*07c0*/  IMAD R19, R12, 0x10, R19 ;  /* 0x000000100c137824 */ /* 0x000fc600078e0213 */
[----:B------:R-:W-:Y:S01]  /*07d0*/  FADD R10, R5, R22 ;  /* 0x00000016050a7221 */ /* 0x000fe20000000000 */
[----:B--2---:R-:W-:Y:S06]  /*07e0*/  @!P0 BRA `(.L_x_5) ;  /* 0xfffffffc00548947 */ /* 0x004fec000383ffff */
.L_x_1:
[----:B------:R-:W-:Y:S05]  /*07f0*/  BSYNC.RECONVERGENT B0 ;  /* 0x0000000000007941 */ /* 0x000fea0003800200 */
.L_x_0:
[----:B------:R-:W-:-:S04]  /*0800*/  LOP3.LUT R2, R7, 0x1, RZ, 0xc0, !PT ;  /* 0x0000000107027812 */ /* 0x000fc800078ec0ff */
[----:B------:R-:W-:-:S04]  /*0810*/  ISETP.NE.U32.AND P0, PT, R2, 0x1, PT ;  /* 0x000000010200780c */ /* 0x000fc80003f05070 */
[----:B------:R-:W-:-:S13]  /*0820*/  ISETP.NE.OR P0, PT, R15, RZ, P0 ;  /* 0x000000ff0f00720c */ /* 0x000fda0000705670 */
[----:B------:R-:W0:Y:S01]  /*0830*/  @!P0 LDC.64 R2, c[0x0][0x380] ;  /* 0x0000e000ff028b82 */ /* 0x000e220000000a00 */
[----:B------:R-:W-:-:S05]  /*0840*/  @!P0 IMAD R4, R7, UR6, R7 ;  /* 0x0000000607048c24 */ /* 0x000fca000f8e0207 */
[----:B------:R-:W-:-:S05]  /*0850*/  @!P0 IADD3 R5, PT, PT, R4, -0x1, RZ ;  /* 0xffffffff04058810 */ /* 0x000fca0007ffe0ff */
[----:B0-----:R-:W-:-:S06]  /*0860*/  @!P0 IMAD.WIDE R2, R5, 0x2, R2 ;  /* 0x0000000205028825 */ /* 0x001fcc00078e0202 */
[----:B------:R-:W2:Y:S01]  /*0870*/  @!P0 LDG.E.U16.CONSTANT R3, desc[UR8][R2.64] ;  /* 0x0000000802038981 */ /* 0x000ea2000c1e9500 */
[----:B------:R-:W-:Y:S01]  /*0880*/  LOP3.LUT P1, R13, R15, 0x1f, RZ, 0xc0, !PT ;  /* 0x0000001f0f0d7812 */ /* 0x000fe2000782c0ff */
[----:B------:R-:W0:Y:S01]  /*0890*/  S2R R17, SR_CgaCtaId ;  /* 0x0000000000117919 */ /* 0x000e220000008800 */
[----:B--2---:R-:W-:Y:S01]  /*08a0*/  @!P0 HADD2.F32 R5, -RZ, R3.H0_H0 ;  /* 0x20000003ff058230 */ /* 0x004fe20000004100 */
[----:B------:R-:W-:-:S04]  /*08b0*/  @!P0 PRMT R3, R3, 0x5410, RZ ;  /* 0x0000541003038816 */ /* 0x000fc800000000ff */
[----:B------:R-:W-:-:S05]  /*08c0*/  @!P0 FFMA R10, R5, R5, R10 ;  /* 0x00000005050a8223 */ /* 0x000fca000000000a */
[----:B------:R-:W1:Y:S02]  /*08d0*/  SHFL.BFLY PT, R5, R10, 0x10, 0x1f ;  /* 0x0e001f000a057f89 */ /* 0x000e6400000e0000 */
[----:B-1----:R-:W-:-:S05]  /*08e0*/  FADD R5, R5, R10 ;  /* 0x0000000a05057221 */ /* 0x002fca0000000000 */
[----:B------:R-:W1:Y:S02]  /*08f0*/  SHFL.BFLY PT, R4, R5, 0x8, 0x1f ;  /* 0x0d001f0005047f89 */ /* 0x000e6400000e0000 */
[----:B-1----:R-:W-:-:S05]  /*0900*/  FADD R4, R5, R4 ;  /* 0x0000000405047221 */ /* 0x002fca0000000000 */
[----:B------:R-:W1:Y:S02]  /*0910*/  SHFL.BFLY PT, R9, R4, 0x4, 0x1f ;  /* 0x0c801f0004097f89 */ /* 0x000e6400000e0000 */
[----:B-1----:R-:W-:-:S05]  /*0920*/  FADD R9, R4, R9 ;  /* 0x0000000904097221 */ /* 0x002fca0000000000 */
[----:B------:R-:W1:Y:S02]  /*0930*/  SHFL.BFLY PT, R8, R9, 0x2, 0x1f ;  /* 0x0c401f0009087f89 */ /* 0x000e6400000e0000 */
[----:B-1----:R-:W-:Y:S01]  /*0940*/  FADD R11, R9, R8 ;  /* 0x00000008090b7221 */ /* 0x002fe20000000000 */
[----:B------:R-:W-:-:S04]  /*0950*/  MOV R8, 0x400 ;  /* 0x0000040000087802 */ /* 0x000fc80000000f00 */
[----:B------:R-:W1:Y:S01]  /*0960*/  SHFL.BFLY PT, R12, R11, 0x1, 0x1f ;  /* 0x0c201f000b0c7f89 */ /* 0x000e6200000e0000 */
[----:B0-----:R-:W-:-:S04]  /*0970*/  LEA R8, R17, R8, 0x18 ;  /* 0x0000000811087211 */ /* 0x001fc800078ec0ff */
[----:B------:R-:W-:Y:S01]  /*0980*/  @!P0 LEA R0, R0, R8, 0x2 ;  /* 0x0000000800008211 */ /* 0x000fe200078e10ff */
[----:B------:R-:W-:-:S04]  /*0990*/  IMAD R2, R14, 0x4, R8 ;  /* 0x000000040e027824 */ /* 0x000fc800078e0208 */
[----:B------:R0:W-:Y:S01]  /*09a0*/  @!P0 STS [R0], R3 ;  /* 0x0000000300008388 */ /* 0x0001e20000000800 */
[C---:B------:R-:W-:Y:S02]  /*09b0*/  ISETP.GT.U32.AND P0, PT, R15.reuse, 0x1f, PT ;  /* 0x0000001f0f00780c */ /* 0x040fe40003f04070 */
[----:B------:R-:W-:Y:S01]  /*09c0*/  @!P1 LEA.HI R4, R15, R2, RZ, 0x1d ;  /* 0x000000020f049211 */ /* 0x000fe200078fe8ff */
[----:B-1----:R-:W-:-:S05]  /*09d0*/  FADD R5, R11, R12 ;  /* 0x0000000c0b057221 */ /* 0x002fca0000000000 */
[----:B------:R0:W-:Y:S01]  /*09e0*/  @!P1 STS [R4], R5 ;  /* 0x0000000504009388 */ /* 0x0001e20000000800 */
[----:B------:R-:W-:Y:S06]  /*09f0*/  BAR.SYNC.DEFER_BLOCKING 0x0 ;  /* 0x0000000000007b1d */ /* 0x000fec0000010000 */
[----:B------:R-:W-:Y:S05]  /*0a00*/  @P0 BRA `(.L_x_6) ;  /* 0x0000000000540947 */ /* 0x000fea0003800000 */
[----:B------:R-:W1:Y:S01]  /*0a10*/  LDCU UR4, c[0x0][0x360] ;  /* 0x00006c00ff0477ac */ /* 0x000e620008000800 */
[----:B0-----:R-:W-:Y:S01]  /*0a20*/  IMAD.MOV.U32 R0, RZ, RZ, RZ ;  /* 0x000000ffff007224 */ /* 0x001fe200078e00ff */
[----:B-1----:R-:W-:-:S04]  /*0a30*/  UIADD3 UR4, UPT, UPT, UR4, 0x1f, URZ ;  /* 0x0000001f04047890 */ /* 0x002fc8000fffe0ff */
[----:B------:R-:W-:-:S06]  /*0a40*/  USHF.R.U32.HI UR4, URZ, 0x5, UR4 ;  /* 0x00000005ff047899 */ /* 0x000fcc0008011604 */
[----:B------:R-:W-:Y:S01]  /*0a50*/  ISETP.GE.U32.AND P0, PT, R13, UR4, PT ;  /* 0x000000040d007c0c */ /* 0x000fe2000bf06070 */
[----:B------:R-:W-:-:S12]  /*0a60*/  UMOV UR4, 0xffffffff ;  /* 0xffffffff00047882 */ /* 0x000fd80000000000 */
[----:B------:R-:W-:-:S05]  /*0a70*/  @!P0 LEA R3, R13, R2, 0x2 ;  /* 0x000000020d038211 */ /* 0x000fca00078e10ff */
[----:B------:R0:W1:Y:S01]  /*0a80*/  @!P0 LDS R0, [R3] ;  /* 0x0000000003008984 */ /* 0x0000620000000800 */
[----:B------:R-:W-:Y:S01]  /*0a90*/  ISETP.NE.AND P0, PT, R13, RZ, PT ;  /* 0x000000ff0d00720c */ /* 0x000fe20003f05270 */
[----:B------:R-:W-:-:S12]  /*0aa0*/  BRA.DIV UR4, `(.L_x_7) ;  /* 0x0000000a04c07947 */ /* 0x000fd8000b800000 */
[----:B01----:R-:W0:Y:S02]  /*0ab0*/  SHFL.BFLY PT, R3, R0, 0x10, 0x1f ;  /* 0x0e001f0000037f89 */ /* 0x003e2400000e0000 */
[----:B0-----:R-:W-:-:S05]  /*0ac0*/  FADD R3, R3, R0 ;  /* 0x0000000003037221 */ /* 0x001fca0000000000 */
[----:B------:R-:W0:Y:S02]  /*0ad0*/  SHFL.BFLY PT, R4, R3, 0x8, 0x1f ;  /* 0x0d001f0003047f89 */ /* 0x000e2400000e0000 */
[----:B0-----:R-:W-:-:S05]  /*0ae0*/  FADD R4, R3, R4 ;  /* 0x0000000403047221 */ /* 0x001fca0000000000 */
[----:B------:R-:W0:Y:S02]  /*0af0*/  SHFL.BFLY PT, R5, R4, 0x4, 0x1f ;  /* 0x0c801f0004057f89 */ /* 0x000e2400000e0000 */
[----:B0-----:R-:W-:-:S05]  /*0b00*/  FADD R5, R4, R5 ;  /* 0x0000000504057221 */ /* 0x001fca0000000000 */
[----:B------:R-:W0:Y:S02]  /*0b10*/  SHFL.BFLY PT, R10, R5, 0x2, 0x1f ;  /* 0x0c401f00050a7f89 */ /* 0x000e2400000e0000 */
[----:B0-----:R-:W-:-:S05]  /*0b20*/  FADD R10, R5, R10 ;  /* 0x0000000a050a7221 */ /* 0x001fca0000000000 */
[----:B------:R0:W1:Y:S02]  /*0b30*/  SHFL.BFLY PT, R9, R10, 0x1, 0x1f ;  /* 0x0c201f000a097f89 */ /* 0x00006400000e0000 */
.L_x_18:
[----:B-1----:R-:W-:-:S05]  /*0b40*/  FADD R9, R10, R9 ;  /* 0x000000090a097221 */ /* 0x002fca0000000000 */
[----:B------:R1:W-:Y:S02]  /*0b50*/  @!P0 STS [R2], R9 ;  /* 0x0000000902008388 */ /* 0x0003e40000000800 */
.L_x_6:
[----:B------:R-:W-:Y:S05]  /*0b60*/  WARPSYNC.ALL ;  /* 0x0000000000007948 */ /* 0x000fea0003800000 */
[----:B------:R-:W-:Y:S01]  /*0b70*/  BAR.SYNC.DEFER_BLOCKING 0x0 ;  /* 0x0000000000007b1d */ /* 0x000fe20000010000 */
[----:B0-----:R-:W-:-:S05]  /*0b80*/  I2FP.F32.S32 R3, R7 ;  /* 0x0000000700037245 */ /* 0x001fca0000201400 */
[----:B------:R-:W0:Y:S02]  /*0b90*/  MUFU.RCP R4, R3 ;  /* 0x0000000300047308 */ /* 0x000e240000001000 */
[----:B0-----:R-:W-:Y:S01]  /*0ba0*/  FFMA R5, -R3, R4, 1 ;  /* 0x3f80000003057423 */ /* 0x001fe20000000104 */
[----:B------:R-:W0:Y:S03]  /*0bb0*/  LDS R0, [R2] ;  /* 0x0000000002007984 */ /* 0x000e260000000800 */
[----:B------:R-:W-:Y:S02]  /*0bc0*/  FFMA R5, R4, R5, R4 ;  /* 0x0000000504057223 */ /* 0x000fe40000000004 */
[----:B0-----:R-:W0:Y:S02]  /*0bd0*/  FCHK P0, R0, R3 ;  /* 0x0000000300007302 */ /* 0x001e240000000000 */
[----:B------:R-:W-:-:S04]  /*0be0*/  FFMA R4, R0, R5, RZ ;  /* 0x0000000500047223 */ /* 0x000fc800000000ff */
[----:B------:R-:W-:-:S04]  /*0bf0*/  FFMA R7, -R3, R4, R0 ;  /* 0x0000000403077223 */ /* 0x000fc80000000100 */
[----:B------:R-:W-:Y:S01]  /*0c00*/  FFMA R4, R5, R7, R4 ;  /* 0x0000000705047223 */ /* 0x000fe20000000004 */
[----:B0-----:R-:W-:Y:S06]  /*0c10*/  @!P0 BRA `(.L_x_8) ;  /* 0x00000000000c8947 */ /* 0x001fec0003800000 */
[----:B-1----:R-:W-:-:S07]  /*0c20*/  MOV R2, 0xc40 ;  /* 0x00000c4000027802 */ /* 0x002fce0000000f00 */
[----:B------:R-:W-:Y:S05]  /*0c30*/  CALL.REL.NOINC `($__internal_0_$__cuda_sm3x_div_rn_noftz_f32_slowpath) ;  /* 0x0000000800e87944 */ /* 0x000fea0003c00000 */
[----:B------:R-:W-:-:S07]  /*0c40*/  IMAD.MOV.U32 R4, RZ, RZ, R0 ;  /* 0x000000ffff047224 */ /* 0x000fce00078e0000 */
.L_x_8:
[----:B------:R-:W0:Y:S01]  /*0c50*/  LDCU UR4, c[0x0][0x3a0] ;  /* 0x00007400ff0477ac */ /* 0x000e220008000800 */
[----:B------:R-:W-:Y:S01]  /*0c60*/  ISETP.GE.AND P0, PT, R15, R14, PT ;  /* 0x0000000e0f00720c */ /* 0x000fe20003f06270 */
[----:B0-----:R-:W-:-:S12]  /*0c70*/  FADD R4, R4, UR4 ;  /* 0x0000000404047e21 */ /* 0x001fd80008000000 */
[----:B------:R-:W-:Y:S05]  /*0c80*/  @P0 EXIT ;  /* 0x000000000000094d */ /* 0x000fea0003800000 */
[----:B------:R-:W1:Y:S01]  /*0c90*/  LDCU UR5, c[0x0][0x360] ;  /* 0x00006c00ff0577ac */ /* 0x000e620008000800 */
[----:B------:R-:W-:Y:S01]  /*0ca0*/  BSSY.RECONVERGENT B0, `(.L_x_9) ;  /* 0x000003f000007945 */ /* 0x000fe20003800200 */
[----:B-1----:R-:W0:Y:S01]  /*0cb0*/  I2F.U32.RP R9, UR5 ;  /* 0x0000000500097d06 */ /* 0x002e220008209000 */
[----:B------:R-:W-:Y:S02]  /*0cc0*/  IADD3 R5, PT, PT, R15, UR5, RZ ;  /* 0x000000050f057c10 */ /* 0x000fe4000fffe0ff */
[----:B------:R-:W-:Y:S02]  /*0cd0*/  ISETP.NE.U32.AND P3, PT, RZ, UR5, PT ;  /* 0x00000005ff007c0c */ /* 0x000fe4000bf65070 */
[----:B------:R-:W-:Y:S02]  /*0ce0*/  ISETP.GE.U32.AND P0, PT, R5, R14, PT ;  /* 0x0000000e0500720c */ /* 0x000fe40003f06070 */
[----:B------:R-:W-:Y:S02]  /*0cf0*/  VIMNMX.U32 R0, PT, PT, R14, R5, !PT ;  /* 0x000000050e007248 */ /* 0x000fe40007fe0000 */
[----:B------:R-:W-:-:S02]  /*0d00*/  SEL R7, RZ, 0x1, P0 ;  /* 0x00000001ff077807 */ /* 0x000fc40000000000 */
[----:B------:R-:W-:Y:S02]  /*0d10*/  FSETP.GEU.AND P0, PT, |R4|, 1.175494350822287508e-38, PT ;  /* 0x008000000400780b */ /* 0x000fe40003f0e200 */
[----:B------:R-:W-:Y:S01]  /*0d20*/  IADD3 R0, PT, PT, R0, -R5, -R7 ;  /* 0x8000000500007210 */ /* 0x000fe20007ffe807 */
[----:B0-----:R-:W0:Y:S10]  /*0d30*/  MUFU.RCP R9, R9 ;  /* 0x0000000900097308 */ /* 0x001e340000001000 */
[----:B------:R-:W-:Y:S01]  /*0d40*/  @!P0 FMUL R4, R4, 16777216 ;  /* 0x4b80000004048820 */ /* 0x000fe20000400000 */
[----:B0-----:R-:W-:-:S04]  /*0d50*/  IADD3 R2, PT, PT, R9, 0xffffffe, RZ ;  /* 0x0ffffffe09027810 */ /* 0x001fc80007ffe0ff */
[----:B------:R0:W1:Y:S02]  /*0d60*/  F2I.FTZ.U32.TRUNC.NTZ R3, R2 ;  /* 0x0000000200037305 */ /* 0x000064000021f000 */
[----:B0-----:R-:W-:Y:S02]  /*0d70*/  IMAD.MOV.U32 R2, RZ, RZ, RZ ;  /* 0x000000ffff027224 */ /* 0x001fe400078e00ff */
[----:B-1----:R-:W-:-:S04]  /*0d80*/  IMAD.MOV R11, RZ, RZ, -R3 ;  /* 0x000000ffff0b7224 */ /* 0x002fc800078e0a03 */
[----:B------:R-:W-:-:S04]  /*0d90*/  IMAD R11, R11, UR5, RZ ;  /* 0x000000050b0b7c24 */ /* 0x000fc8000f8e02ff */
[----:B------:R-:W-:-:S06]  /*0da0*/  IMAD.HI.U32 R3, R3, R11, R2 ;  /* 0x0000000b03037227 */ /* 0x000fcc00078e0002 */
[----:B------:R-:W-:-:S05]  /*0db0*/  IMAD.HI.U32 R2, R3, R0, RZ ;  /* 0x0000000003027227 */ /* 0x000fca00078e00ff */
[----:B------:R-:W-:-:S05]  /*0dc0*/  IADD3 R3, PT, PT, -R2, RZ, RZ ;  /* 0x000000ff02037210 */ /* 0x000fca0007ffe1ff */
[----:B------:R-:W-:-:S05]  /*0dd0*/  IMAD R0, R3, UR5, R0 ;  /* 0x0000000503007c24 */ /* 0x000fca000f8e0200 */
[----:B------:R-:W-:-:S13]  /*0de0*/  ISETP.GE.U32.AND P1, PT, R0, UR5, PT ;  /* 0x0000000500007c0c */ /* 0x000fda000bf26070 */
[----:B------:R-:W-:Y:S01]  /*0df0*/  @P1 VIADD R0, R0, -UR5 ;  /* 0x8000000500001c36 */ /* 0x000fe20008000000 */
[----:B------:R-:W-:-:S04]  /*0e00*/  @P1 IADD3 R2, PT, PT, R2, 0x1, RZ ;  /* 0x0000000102021810 */ /* 0x000fc80007ffe0ff */
[----:B------:R-:W-:Y:S02]  /*0e10*/  ISETP.GE.U32.AND P2, PT, R0, UR5, PT ;  /* 0x0000000500007c0c */ /* 0x000fe4000bf46070 */
[----:B------:R-:W0:Y:S11]  /*0e20*/  MUFU.RSQ R0, R4 ;  /* 0x0000000400007308 */ /* 0x000e360000001400 */
[----:B------:R-:W-:Y:S01]  /*0e30*/  @P2 VIADD R2, R2, 0x1 ;  /* 0x0000000102022836 */ /* 0x000fe20000000000 */
[----:B------:R-:W-:-:S04]  /*0e40*/  @!P3 LOP3.LUT R2, RZ, UR5, RZ, 0x33, !PT ;  /* 0x00000005ff02bc12 */ /* 0x000fc8000f8e33ff */
[----:B------:R-:W-:Y:S01]  /*0e50*/  IADD3 R7, PT, PT, R7, R2, RZ ;  /* 0x0000000207077210 */ /* 0x000fe20007ffe0ff */
[----:B0-----:R-:W-:-:S03]  /*0e60*/  @!P0 FMUL R0, R0, 4096 ;  /* 0x4580000000008820 */ /* 0x001fc60000400000 */
[C---:B------:R-:W-:Y:S02]  /*0e70*/  LOP3.LUT R2, R7.reuse, 0x3, RZ, 0xc0, !PT ;  /* 0x0000000307027812 */ /* 0x040fe400078ec0ff */
[----:B------:R-:W-:Y:S02]  /*0e80*/  ISETP.GE.U32.AND P2, PT, R7, 0x3, PT ;  /* 0x000000030700780c */ /* 0x000fe40003f46070 */
[----:B------:R-:W-:-:S13]  /*0e90*/  ISETP.NE.AND P1, PT, R2, 0x3, PT ;  /* 0x000000030200780c */ /* 0x000fda0003f25270 */
[----:B------:R-:W-:Y:S05]  /*0ea0*/  @!P1 BRA `(.L_x_10) ;  /* 0x0000000000789947 */ /* 0x000fea0003800000 */
[----:B------:R-:W0:Y:S01]  /*0eb0*/  LDC.64 R4, c[0x0][0x388] ;  /* 0x0000e200ff047b82 */ /* 0x000e220000000a00 */
[----:B------:R-:W-:Y:S01]  /*0ec0*/  VIADD R7, R7, 0x1 ;  /* 0x0000000107077836 */ /* 0x000fe20000000000 */
[----:B------:R-:W-:-:S04]  /*0ed0*/  IADD3 R9, PT, PT, R15, R6, RZ ;  /* 0x000000060f097210 */ /* 0x000fc80007ffe0ff */
[----:B------:R-:W-:Y:S01]  /*0ee0*/  LOP3.LUT R10, R7, 0x3, RZ, 0xc0, !PT ;  /* 0x00000003070a7812 */ /* 0x000fe200078ec0ff */
[C---:B------:R-:W-:Y:S01]  /*0ef0*/  IMAD R7, R15.reuse, 0x4, R8 ;  /* 0x000000040f077824 */ /* 0x040fe200078e0208 */
[----:B------:R-:W1:Y:S02]  /*0f00*/  LDC.64 R2, c[0x0][0x390] ;  /* 0x0000e400ff027b82 */ /* 0x000e640000000a00 */
[----:B------:R-:W-:Y:S01]  /*0f10*/  IADD3 R12, PT, PT, -R10, RZ, RZ ;  /* 0x000000ff0a0c7210 */ /* 0x000fe20007ffe1ff */
[----:B0-----:R-:W-:-:S04]  /*0f20*/  IMAD.WIDE.U32 R4, R15, 0x4, R4 ;  /* 0x000000040f047825 */ /* 0x001fc800078e0004 */
[----:B------:R-:W-:-:S07]  /*0f30*/  IMAD R15, R10, UR5, R15 ;  /* 0x000000050a0f7c24 */ /* 0x000fce000f8e020f */
.L_x_11:
[----:B0-----:R0:W2:Y:S01]  /*0f40*/  LDG.E.CONSTANT R11, desc[UR8][R4.64] ;  /* 0x00000008040b7981 */ /* 0x0010a2000c1e9900 */
[----:B------:R-:W0:Y:S01]  /*0f50*/  LDC R19, c[0x0][0x360] ;  /* 0x0000d800ff137b82 */ /* 0x000e220000000800 */
[----:B------:R-:W-:Y:S02]  /*0f60*/  IADD3 R12, PT, PT, R12, 0x1, RZ ;  /* 0x000000010c0c7810 */ /* 0x000fe40007ffe0ff */
[----:B------:R3:W4:Y:S02]  /*0f70*/  LDS R10, [R7] ;  /* 0x00000000070a7984 */ /* 0x0007240000000800 */
[----:B------:R-:W-:-:S03]  /*0f80*/  ISETP.NE.AND P0, PT, R12, RZ, PT ;  /* 0x000000ff0c00720c */ /* 0x000fc60003f05270 */
[----:B------:R-:W3:Y:S01]  /*0f90*/  LDC R18, c[0x0][0x360] ;  /* 0x0000d800ff127b82 */ /* 0x000ee20000000800 */
[----:B0-----:R-:W-:-:S04]  /*0fa0*/  IMAD.WIDE.U32 R4, R19, 0x4, R4 ;  /* 0x0000000413047825 */ /* 0x001fc800078e0004 */
[----:B---3--:R-:W-:Y:S02]  /*0fb0*/  IMAD R7, R18, 0x4, R7 ;  /* 0x0000000412077824 */ /* 0x008fe400078e0207 */
[--C-:B----4-:R-:W-:Y:S02]  /*0fc0*/  HADD2.F32 R13, -RZ, R10.reuse.H0_H0 ;  /* 0x2000000aff0d7230 */ /* 0x110fe40000004100 */
[----:B------:R-:W-:-:S03]  /*0fd0*/  HADD2.F32 R17, -RZ, R10.H1_H1 ;  /* 0x3000000aff117230 */ /* 0x000fc60000004100 */
[C---:B------:R-:W-:Y:S02]  /*0fe0*/  FMUL R13, R0.reuse, R13 ;  /* 0x0000000d000d7220 */ /* 0x040fe40000400000 */
[----:B------:R-:W-:Y:S01]  /*0ff0*/  FMUL R17, R0, R17 ;  /* 0x0000001100117220 */ /* 0x000fe20000400000 */
[--C-:B--2---:R-:W-:Y:S02]  /*1000*/  HADD2.F32 R10, -RZ, R11.reuse.H0_H0 ;  /* 0x2000000bff0a7230 */ /* 0x104fe40000004100 */
[----:B------:R-:W-:-:S03]  /*1010*/  HADD2.F32 R16, -RZ, R11.H1_H1 ;  /* 0x3000000bff107230 */ /* 0x000fc60000004100 */
[----:B------:R-:W-:Y:S01]  /*1020*/  FMUL R13, R13, R10 ;  /* 0x0000000a0d0d7220 */ /* 0x000fe20000400000 */
[----:B-1----:R-:W-:-:S04]  /*1030*/  IMAD.WIDE R10, R9, 0x4, R2 ;  /* 0x00000004090a7825 */ /* 0x002fc800078e0202 */
[----:B------:R-:W-:Y:S01]  /*1040*/  FMUL R16, R17, R16 ;  /* 0x0000001011107220 */ /* 0x000fe20000400000 */
[----:B------:R-:W-:-:S04]  /*1050*/  IADD3 R9, PT, PT, R9, UR5, RZ ;  /* 0x0000000509097c10 */ /* 0x000fc8000fffe0ff */
[----:B------:R-:W-:-:S05]  /*1060*/  F2FP.F16.F32.PACK_AB R13, R16, R13 ;  /* 0x0000000d100d723e */ /* 0x000fca00000000ff */
[----:B------:R0:W-:Y:S01]  /*1070*/  STG.E desc[UR8][R10.64], R13 ;  /* 0x0000000d0a007986 */ /* 0x0001e2000c101908 */
[----:B------:R-:W-:Y:S05]  /*1080*/  @P0 BRA `(.L_x_11) ;  /* 0xfffffffc00ac0947 */ /* 0x000fea000383ffff */
.L_x_10:
[----:B------:R-:W-:Y:S05]  /*1090*/  BSYNC.RECONVERGENT B0 ;  /* 0x0000000000007941 */ /* 0x000fea0003800200 */
.L_x_9:
[----:B------:R-:W-:Y:S05]  /*10a0*/  @!P2 EXIT ;  /* 0x000000000000a94d */ /* 0x000fea0003800000 */
[----:B------:R-:W1:Y:S01]  /*10b0*/  LDC R16, c[0x0][0x360] ;  /* 0x0000d800ff107b82 */ /* 0x000e620000000800 */
[C---:B------:R-:W-:Y:S01]  /*10c0*/  IADD3 R23, PT, PT, R15.reuse, R6, RZ ;  /* 0x000000060f177210 */ /* 0x040fe20007ffe0ff */
[C---:B------:R-:W-:Y:S01]  /*10d0*/  IMAD R19, R15.reuse, 0x4, R8 ;  /* 0x000000040f137824 */ /* 0x040fe200078e0208 */
[----:B------:R-:W-:Y:S01]  /*10e0*/  IADD3 R21, PT, PT, R15, UR5, RZ ;  /* 0x000000050f157c10 */ /* 0x000fe2000fffe0ff */
[----:B------:R-:W-:-:S04]  /*10f0*/  USHF.L.U32 UR4, UR5, 0x2, URZ ;  /* 0x0000000205047899 */ /* 0x000fc800080006ff */
[----:B------:R-:W2:Y:S08]  /*1100*/  LDC.64 R4, c[0x0][0x390] ;  /* 0x0000e400ff047b82 */ /* 0x000eb00000000a00 */
[----:B------:R-:W3:Y:S01]  /*1110*/  LDC.64 R2, c[0x0][0x388] ;  /* 0x0000e200ff027b82 */ /* 0x000ee20000000a00 */
[C---:B-1----:R-:W-:Y:S01]  /*1120*/  LEA R17, R16.reuse, R15, 0x1 ;  /* 0x0000000f10117211 */ /* 0x042fe200078e08ff */
[----:B------:R-:W-:-:S07]  /*1130*/  IMAD R25, R16, 0x3, R15 ;  /* 0x0000000310197824 */ /* 0x000fce00078e020f */
.L_x_12:
[--C-:B---3--:R-:W-:Y:S01]  /*1140*/  IMAD.WIDE.U32 R26, R15, 0x4, R2.reuse ;  /* 0x000000040f1a7825 */ /* 0x108fe200078e0002 */
[----:B------:R-:W1:Y:S04]  /*1150*/  LDS R22, [R19] ;  /* 0x0000000013167984 */ /* 0x000e680000000800 */
[----:B------:R1:W3:Y:S01]  /*1160*/  LDG.E.CONSTANT R9, desc[UR8][R26.64] ;  /* 0x000000081a097981 */ /* 0x0002e2000c1e9900 */
[----:B------:R-:W-:-:S03]  /*1170*/  IMAD.WIDE.U32 R6, R17, 0x4, R2 ;  /* 0x0000000411067825 */ /* 0x000fc600078e0002 */
[----:B------:R-:W4:Y:S01]  /*1180*/  LDS R18, [R19+UR4] ;  /* 0x0000000413127984 */ /* 0x000f220008000800 */
[----:B------:R-:W-:-:S03]  /*1190*/  IMAD.WIDE.U32 R28, R21, 0x4, R2 ;  /* 0x00000004151c7825 */ /* 0x000fc600078e0002 */
[----:B------:R-:W5:Y:S01]  /*11a0*/  LDG.E.CONSTANT R20, desc[UR8][R6.64] ;  /* 0x0000000806147981 */ /* 0x000f62000c1e9900 */
[----:B0-----:R-:W-:-:S03]  /*11b0*/  IMAD.WIDE.U32 R12, R25, 0x4, R2 ;  /* 0x00000004190c7825 */ /* 0x001fc600078e0002 */
[----:B------:R0:W2:Y:S04]  /*11c0*/  LDG.E.CONSTANT R8, desc[UR8][R28.64] ;  /* 0x000000081c087981 */ /* 0x0000a8000c1e9900 */
[----:B------:R4:W2:Y:S01]  /*11d0*/  LDG.E.CONSTANT R12, desc[UR8][R12.64] ;  /* 0x000000080c0c7981 */ /* 0x0008a2000c1e9900 */
[C-C-:B------:R-:W-:Y:S02]  /*11e0*/  IMAD R10, R16.reuse, 0x8, R19.reuse ;  /* 0x00000008100a7824 */ /* 0x140fe400078e0213 */
[----:B------:R-:W-:-:S04]  /*11f0*/  IMAD R11, R16, 0xc, R19 ;  /* 0x0000000c100b7824 */ /* 0x000fc800078e0213 */
[----:B------:R-:W4:Y:S04]  /*1200*/  LDS R10, [R10] ;  /* 0x000000000a0a7984 */ /* 0x000f280000000800 */
[----:B------:R-:W2:Y:S01]  /*1210*/  LDS R11, [R11] ;  /* 0x000000000b0b7984 */ /* 0x000ea20000000800 */
[--C-:B-1----:R-:W-:Y:S02]  /*1220*/  HADD2.F32 R27, -RZ, R22.reuse.H0_H0 ;  /* 0x20000016ff1b7230 */ /* 0x102fe40000004100 */
[----:B0-----:R-:W-:-:S03]  /*1230*/  HADD2.F32 R29, -RZ, R22.H1_H1 ;  /* 0x30000016ff1d7230 */ /* 0x001fc60000004100 */
[C---:B------:R-:W-:Y:S02]  /*1240*/  FMUL R27, R0.reuse, R27 ;  /* 0x0000001b001b7220 */ /* 0x040fe40000400000 */
[----:B------:R-:W-:Y:S01]  /*1250*/  FMUL R29, R0, R29 ;  /* 0x0000001d001d7220 */ /* 0x000fe20000400000 */
[----:B----4-:R-:W-:-:S05]  /*1260*/  HADD2.F32 R13, -RZ, R18.H1_H1 ;  /* 0x30000012ff0d7230 */ /* 0x010fca0000004100 */
[----:B------:R-:W-:Y:S01]  /*1270*/  FMUL R24, R0, R13 ;  /* 0x0000000d00187220 */ /* 0x000fe20000400000 */
[----:B------:R-:W-:-:S05]  /*1280*/  HADD2.F32 R26, -RZ, R10.H1_H1 ;  /* 0x3000000aff1a7230 */ /* 0x000fca0000004100 */
[----:B------:R-:W-:Y:S01]  /*1290*/  FMUL R26, R0, R26 ;  /* 0x0000001a001a7220 */ /* 0x000fe20000400000 */
[----:B------:R-:W-:-:S04]  /*12a0*/  IADD3 R15, PT, PT, R15, UR5, R16 ;  /* 0x000000050f0f7c10 */ /* 0x000fc8000fffe010 */
[----:B------:R-:W-:Y:S01]  /*12b0*/  IADD3 R15, PT, PT, R15, UR5, R16 ;  /* 0x000000050f0f7c10 */ /* 0x000fe2000fffe010 */
[----:B------:R-:W-:Y:S01]  /*12c0*/  VIADD R21, R21, UR4 ;  /* 0x0000000415157c36 */ /* 0x000fe20008000000 */
[----:B------:R-:W-:Y:S02]  /*12d0*/  IADD3 R17, PT, PT, R17, UR4, RZ ;  /* 0x0000000411117c10 */ /* 0x000fe4000fffe0ff */
[----:B------:R-:W-:Y:S02]  /*12e0*/  IADD3 R25, PT, PT, R25, UR4, RZ ;  /* 0x0000000419197c10 */ /* 0x000fe4000fffe0ff */
[----:B------:R-:W-:Y:S01]  /*12f0*/  LEA R19, R16, R19, 0x4 ;  /* 0x0000001310137211 */ /* 0x000fe200078e20ff */
[--C-:B---3--:R-:W-:Y:S02]  /*1300*/  HADD2.F32 R6, -RZ, R9.reuse.H0_H0 ;  /* 0x20000009ff067230 */ /* 0x108fe40000004100 */
[----:B------:R-:W-:-:S03]  /*1310*/  HADD2.F32 R22, -RZ, R9.H1_H1 ;  /* 0x30000009ff167230 */ /* 0x000fc60000004100 */
[----:B------:R-:W-:Y:S02]  /*1320*/  FMUL R27, R27, R6 ;  /* 0x000000061b1b7220 */ /* 0x000fe40000400000 */
[----:B------:R-:W-:-:S05]  /*1330*/  FMUL R22, R29, R22 ;  /* 0x000000161d167220 */ /* 0x000fca0000400000 */
[----:B------:R-:W-:Y:S01]  /*1340*/  F2FP.F16.F32.PACK_AB R27, R22, R27 ;  /* 0x0000001b161b723e */ /* 0x000fe200000000ff */
[----:B------:R-:W-:Y:S02]  /*1350*/  HADD2.F32 R22, -RZ, R10.H0_H0 ;  /* 0x2000000aff167230 */ /* 0x000fe40000004100 */
[----:B-----5:R-:W-:Y:S02]  /*1360*/  HADD2.F32 R13, -RZ, R20.H0_H0 ;  /* 0x20000014ff0d7230 */ /* 0x020fe40000004100 */
[----:B------:R-:W-:Y:S02]  /*1370*/  HADD2.F32 R9, -RZ, R18.H0_H0 ;  /* 0x20000012ff097230 */ /* 0x000fe40000004100 */
[----:B------:R-:W-:Y:S01]  /*1380*/  FMUL R22, R0, R22 ;  /* 0x0000001600167220 */ /* 0x000fe20000400000 */
[----:B--2---:R-:W-:Y:S02]  /*1390*/  HADD2.F32 R29, -RZ, R8.H1_H1 ;  /* 0x30000008ff1d7230 */ /* 0x004fe40000004100 */
[----:B------:R-:W-:-:S04]  /*13a0*/  IMAD.WIDE R6, R23, 0x4, R4 ;  /* 0x0000000417067825 */ /* 0x000fc800078e0204 */
[----:B------:R-:W-:Y:S01]  /*13b0*/  FMUL R13, R22, R13 ;  /* 0x0000000d160d7220 */ /* 0x000fe20000400000 */
[----:B------:R-:W-:Y:S01]  /*13c0*/  FMUL R9, R0, R9 ;  /* 0x0000000900097220 */ /* 0x000fe20000400000 */
[----:B------:R-:W-:Y:S01]  /*13d0*/  FMUL R29, R24, R29 ;  /* 0x0000001d181d7220 */ /* 0x000fe20000400000 */
[----:B------:R-:W-:Y:S01]  /*13e0*/  HADD2.F32 R18, -RZ, R8.H0_H0 ;  /* 0x20000008ff127230 */ /* 0x000fe20000004100 */
[----:B------:R-:W-:Y:S01]  /*13f0*/  IADD3 R8, P0, PT, R6, UR4, RZ ;  /* 0x0000000406087c10 */ /* 0x000fe2000ff1e0ff */
[--C-:B------:R-:W-:Y:S02]  /*1400*/  HADD2.F32 R22, -RZ, R11.reuse.H0_H0 ;  /* 0x2000000bff167230 */ /* 0x100fe40000004100 */
[----:B------:R-:W-:Y:S02]  /*1410*/  HADD2.F32 R24, -RZ, R11.H1_H1 ;  /* 0x3000000bff187230 */ /* 0x000fe40000004100 */
[----:B------:R-:W-:Y:S01]  /*1420*/  FMUL R18, R9, R18 ;  /* 0x0000001209127220 */ /* 0x000fe20000400000 */
[----:B------:R-:W-:Y:S01]  /*1430*/  HADD2.F32 R11, -RZ, R12.H0_H0 ;  /* 0x2000000cff0b7230 */ /* 0x000fe20000004100 */
[----:B------:R-:W-:Y:S01]  /*1440*/  IADD3.X R9, PT, PT, RZ, R7, RZ, P0, !PT ;  /* 0x00000007ff097210 */ /* 0x000fe200007fe4ff */
[----:B------:R-:W-:-:S02]  /*1450*/  HADD2.F32 R20, -RZ, R20.H1_H1 ;  /* 0x30000014ff147230 */ /* 0x000fc40000004100 */
[C---:B------:R-:W-:Y:S01]  /*1460*/  FMUL R22, R0.reuse, R22 ;  /* 0x0000001600167220 */ /* 0x040fe20000400000 */
[----:B------:R-:W-:Y:S02]  /*1470*/  HADD2.F32 R12, -RZ, R12.H1_H1 ;  /* 0x3000000cff0c7230 */ /* 0x000fe40000004100 */
[----:B------:R-:W-:Y:S01]  /*1480*/  FMUL R24, R0, R24 ;  /* 0x0000001800187220 */ /* 0x000fe20000400000 */
[----:B------:R-:W-:Y:S01]  /*1490*/  IADD3 R10, P0, PT, R8, UR4, RZ ;  /* 0x00000004080a7c10 */ /* 0x000fe2000ff1e0ff */
[----:B------:R-:W-:Y:S01]  /*14a0*/  FMUL R22, R22, R11 ;  /* 0x0000000b16167220 */ /* 0x000fe20000400000 */
[----:B------:R-:W-:Y:S01]  /*14b0*/  FMUL R20, R26, R20 ;  /* 0x000000141a147220 */ /* 0x000fe20000400000 */
[----:B------:R-:W-:Y:S01]  /*14c0*/  FMUL R24, R24, R12 ;  /* 0x0000000c18187220 */ /* 0x000fe20000400000 */
[----:B------:R-:W-:Y:S02]  /*14d0*/  IADD3.X R11, PT, PT, RZ, R9, RZ, P0, !PT ;  /* 0x00000009ff0b7210 */ /* 0x000fe400007fe4ff */
[----:B------:R-:W-:-:S02]  /*14e0*/  IADD3 R12, P0, PT, R10, UR4, RZ ;  /* 0x000000040a0c7c10 */ /* 0x000fc4000ff1e0ff */
[----:B------:R-:W-:Y:S02]  /*14f0*/  F2FP.F16.F32.PACK_AB R29, R29, R18 ;  /* 0x000000121d1d723e */ /* 0x000fe400000000ff */
[----:B------:R-:W-:Y:S01]  /*1500*/  F2FP.F16.F32.PACK_AB R20, R20, R13 ;  /* 0x0000000d1414723e */ /* 0x000fe200000000ff */
[----:B------:R-:W-:Y:S01]  /*1510*/  IMAD.X R13, RZ, RZ, R11, P0 ;  /* 0x000000ffff0d7224 */ /* 0x000fe200000e060b */
[----:B------:R-:W-:Y:S01]  /*1520*/  F2FP.F16.F32.PACK_AB R22, R24, R22 ;  /* 0x000000161816723e */ /* 0x000fe200000000ff */
[----:B------:R1:W-:Y:S04]  /*1530*/  STG.E desc[UR8][R6.64], R27 ;  /* 0x0000001b06007986 */ /* 0x0003e8000c101908 */
[----:B------:R1:W-:Y:S04]  /*1540*/  STG.E desc[UR8][R8.64], R29 ;  /* 0x0000001d08007986 */ /* 0x0003e8000c101908 */
[----:B------:R1:W-:Y:S04]  /*1550*/  STG.E desc[UR8][R10.64], R20 ;  /* 0x000000140a007986 */ /* 0x0003e8000c101908 */
[----:B------:R1:W-:Y:S01]  /*1560*/  STG.E desc[UR8][R12.64], R22 ;  /* 0x000000160c007986 */ /* 0x0003e2000c101908 */
[----:B------:R-:W-:-:S02]  /*1570*/  ISETP.GE.AND P0, PT, R15, R14, PT ;  /* 0x0000000e0f00720c */ /* 0x000fc40003f06270 */
[----:B------:R-:W-:-:S11]  /*1580*/  IADD3 R23, PT, PT, R23, UR4, RZ ;  /* 0x0000000417177c10 */ /* 0x000fd6000fffe0ff */
[----:B-1----:R-:W-:Y:S05]  /*1590*/  @!P0 BRA `(.L_x_12) ;  /* 0xfffffff800e88947 */ /* 0x002fea000383ffff */
[----:B------:R-:W-:Y:S05]  /*15a0*/  EXIT ;  /* 0x000000000000794d */ /* 0x000fea0003800000 */
.L_x_7:
[----:B------:R-:W-:Y:S02]  /*15b0*/  HFMA2 R13, -RZ, RZ, 0, 1.847743988037109375e-06 ;  /* 0x0000001fff0d7431 */ /* 0x000fe400000001ff */
[----:B------:R-:W-:Y:S01]  /*15c0*/  IMAD.MOV.U32 R12, RZ, RZ, 0x10 ;  /* 0x00000010ff0c7424 */ /* 0x000fe200078e00ff */
[----:B------:R-:W-:-:S07]  /*15d0*/  MOV R11, 0xffffffff ;  /* 0xffffffff000b7802 */ /* 0x000fce0000000f00 */
[----:B01----:R-:W-:Y:S05]  /*15e0*/  WARPSYNC.COLLECTIVE R11, `(.L_x_13) ;  /* 0x000000000b087348 */ /* 0x003fea0003c00000 */
[----:B-1----:R1:W2:Y:S02]  /*15f0*/  SHFL.BFLY P1, R9, R0, R12, R13 ;  /* 0x0c00000c00097389 */ /* 0x0022a4000002000d */
[----:B012---:R-:W-:Y:S05]  /*1600*/  ENDCOLLECTIVE ;  /* 0x000000000000791b */ /* 0x007fea0003800000 */
.L_x_13:
[----:B------:R-:W-:Y:S02]  /*1610*/  HFMA2 R12, -RZ, RZ, 0, 4.76837158203125e-07 ;  /* 0x00000008ff0c7431 */ /* 0x000fe400000001ff */
[----:B------:R-:W-:-:S04]  /*1620*/  IMAD.MOV.U32 R3, RZ, RZ, R9 ;  /* 0x000000ffff037224 */ /* 0x000fc800078e0009 */
[----:B------:R-:W-:-:S05]  /*1630*/  FADD R3, R3, R0 ;  /* 0x0000000003037221 */ /* 0x000fca0000000000 */
[----:B------:R-:W-:-:S07]  /*1640*/  MOV R0, R3 ;  /* 0x0000000300007202 */ /* 0x000fce0000000f00 */
[----:B------:R-:W-:Y:S05]  /*1650*/  WARPSYNC.COLLECTIVE R11, `(.L_x_14) ;  /* 0x000000000b087348 */ /* 0x000fea0003c00000 */
[----:B------:R0:W1:Y:S02]  /*1660*/  SHFL.BFLY P1, R9, R0, R12, R13 ;  /* 0x0c00000c00097389 */ /* 0x000064000002000d */
[----:B01----:R-:W-:Y:S05]  /*1670*/  ENDCOLLECTIVE ;  /* 0x000000000000791b */ /* 0x003fea0003800000 */
.L_x_14:
[----:B------:R-:W-:Y:S02]  /*1680*/  HFMA2 R12, -RZ, RZ, 0, 2.384185791015625e-07 ;  /* 0x00000004ff0c7431 */ /* 0x000fe400000001ff */
[----:B------:R-:W-:-:S04]  /*1690*/  IMAD.MOV.U32 R4, RZ, RZ, R9 ;  /* 0x000000ffff047224 */ /* 0x000fc800078e0009 */
[----:B------:R-:W-:-:S05]  /*16a0*/  FADD R4, R3, R4 ;  /* 0x0000000403047221 */ /* 0x000fca0000000000 */
[----:B------:R-:W-:-:S07]  /*16b0*/  MOV R0, R4 ;  /* 0x0000000400007202 */ /* 0x000fce0000000f00 */
[----:B------:R-:W-:Y:S05]  /*16c0*/  WARPSYNC.COLLECTIVE R11, `(.L_x_15) ;  /* 0x000000000b087348 */ /* 0x000fea0003c00000 */
[----:B------:R0:W1:Y:S02]  /*16d0*/  SHFL.BFLY P1, R9, R0, R12, R13 ;  /* 0x0c00000c00097389 */ /* 0x000064000002000d */
[----:B01----:R-:W-:Y:S05]  /*16e0*/  ENDCOLLECTIVE ;  /* 0x000000000000791b */ /* 0x003fea0003800000 */
.L_x_15:
[----:B------:R-:W-:Y:S02]  /*16f0*/  HFMA2 R12, -RZ, RZ, 0, 1.1920928955078125e-07 ;  /* 0x00000002ff0c7431 */ /* 0x000fe400000001ff */
[----:B------:R-:W-:-:S04]  /*1700*/  IMAD.MOV.U32 R5, RZ, RZ, R9 ;  /* 0x000000ffff057224 */ /* 0x000fc800078e0009 */
[----:B------:R-:W-:-:S05]  /*1710*/  FADD R5, R4, R5 ;  /* 0x0000000504057221 */ /* 0x000fca0000000000 */
[----:B------:R-:W-:-:S07]  /*1720*/  MOV R0, R5 ;  /* 0x0000000500007202 */ /* 0x000fce0000000f00 */
[----:B------:R-:W-:Y:S05]  /*1730*/  WARPSYNC.COLLECTIVE R11, `(.L_x_16) ;  /* 0x000000000b087348 */ /* 0x000fea0003c00000 */
[----:B------:R0:W1:Y:S02]  /*1740*/  SHFL.BFLY P1, R9, R0, R12, R13 ;  /* 0x0c00000c00097389 */ /* 0x000064000002000d */
[----:B01----:R-:W-:Y:S05]  /*1750*/  ENDCOLLECTIVE ;  /* 0x000000000000791b */ /* 0x003fea0003800000 */
.L_x_16:
[----:B------:R-:W-:Y:S02]  /*1760*/  HFMA2 R12, -RZ, RZ, 0, 5.9604644775390625e-08 ;  /* 0x00000001ff0c7431 */ /* 0x000fe400000001ff */
[----:B------:R-:W-:-:S04]  /*1770*/  IMAD.MOV.U32 R10, RZ, RZ, R9 ;  /* 0x000000ffff0a7224 */ /* 0x000fc800078e0009 */
[----:B------:R-:W-:-:S05]  /*1780*/  FADD R10, R5, R10 ;  /* 0x0000000a050a7221 */ /* 0x000fca0000000000 */
[----:B------:R-:W-:-:S07]  /*1790*/  MOV R0, R10 ;  /* 0x0000000a00007202 */ /* 0x000fce0000000f00 */
[----:B------:R-:W-:Y:S05]  /*17a0*/  WARPSYNC.COLLECTIVE R11, `(.L_x_17) ;  /* 0x000000000b087348 */ /* 0x000fea0003c00000 */
[----:B------:R0:W1:Y:S02]  /*17b0*/  SHFL.BFLY P1, R9, R0, R12, R13 ;  /* 0x0c00000c00097389 */ /* 0x000064000002000d */
[----:B01----:R-:W-:Y:S05]  /*17c0*/  ENDCOLLECTIVE ;  /* 0x000000000000791b */ /* 0x003fea0003800000 */
.L_x_17:
[----:B------:R-:W-:Y:S05]  /*17d0*/  BRA `(.L_x_18) ;  /* 0xfffffff000d87947 */ /* 0x000fea000383ffff */
        .weak           $__internal_0_$__cuda_sm3x_div_rn_noftz_f32_slowpath
        .type           $__internal_0_$__cuda_sm3x_div_rn_noftz_f32_slowpath,@function
        .size           $__internal_0_$__cuda_sm3x_div_rn_noftz_f32_slowpath,(.L_x_28 - $__internal_0_$__cuda_sm3x_div_rn_noftz_f32_slowpath)
$__internal_0_$__cuda_sm3x_div_rn_noftz_f32_slowpath:
[--C-:B------:R-:W-:Y:S01]  /*17e0*/  SHF.R.U32.HI R5, RZ, 0x17, R3.reuse ;  /* 0x00000017ff057819 */ /* 0x100fe20000011603 */
[----:B------:R-:W-:Y:S01]  /*17f0*/  IMAD.MOV.U32 R10, RZ, RZ, R3 ;  /* 0x000000ffff0a7224 */ /* 0x000fe200078e0003 */
[----:B------:R-:W-:Y:S02]  /*1800*/  SHF.R.U32.HI R4, RZ, 0x17, R0 ;  /* 0x00000017ff047819 */ /* 0x000fe40000011600 */
[----:B------:R-:W-:Y:S02]  /*1810*/  LOP3.LUT R5, R5, 0xff, RZ, 0xc0, !PT ;  /* 0x000000ff05057812 */ /* 0x000fe400078ec0ff */
[----:B------:R-:W-:Y:S02]  /*1820*/  LOP3.LUT R7, R4, 0xff, RZ, 0xc0, !PT ;  /* 0x000000ff04077812 */ /* 0x000fe400078ec0ff */
[----:B------:R-:W-:Y:S01]  /*1830*/  MOV R9, R0 ;  /* 0x0000000000097202 */ /* 0x000fe20000000f00 */
[----:B------:R-:W-:Y:S01]  /*1840*/  VIADD R12, R5, 0xffffffff ;  /* 0xffffffff050c7836 */ /* 0x000fe20000000000 */
[----:B------:R-:W-:-:S04]  /*1850*/  IADD3 R11, PT, PT, R7, -0x1, RZ ;  /* 0xffffffff070b7810 */ /* 0x000fc80007ffe0ff */
[----:B------:R-:W-:-:S04]  /*1860*/  ISETP.GT.U32.AND P0, PT, R12, 0xfd, PT ;  /* 0x000000fd0c00780c */ /* 0x000fc80003f04070 */
[----:B------:R-:W-:-:S13]  /*1870*/  ISETP.GT.U32.OR P0, PT, R11, 0xfd, P0 ;  /* 0x000000fd0b00780c */ /* 0x000fda0000704470 */
[----:B------:R-:W-:Y:S01]  /*1880*/  @!P0 MOV R4, RZ ;  /* 0x000000ff00048202 */ /* 0x000fe20000000f00 */
[----:B------:R-:W-:Y:S06]  /*1890*/  @!P0 BRA `(.L_x_19) ;  /* 0x00000000005c8947 */ /* 0x000fec0003800000 */
[----:B------:R-:W-:Y:S02]  /*18a0*/  FSETP.GTU.FTZ.AND P0, PT, |R0|, +INF , PT ;  /* 0x7f8000000000780b */ /* 0x000fe40003f1c200 */
[----:B------:R-:W-:-:S04]  /*18b0*/  FSETP.GTU.FTZ.AND P1, PT, |R3|, +INF , PT ;  /* 0x7f8000000300780b */ /* 0x000fc80003f3c200 */
[----:B------:R-:W-:-:S13]  /*18c0*/  PLOP3.LUT P0, PT, P0, P1, PT, 0xf8, 0x8f ;  /* 0x00000000008f781c */ /* 0x000fda0000703f70 */
[----:B------:R-:W-:Y:S05]  /*18d0*/  @P0 BRA `(.L_x_20) ;  /* 0x0000000400440947 */ /* 0x000fea0003800000 */
[----:B------:R-:W-:-:S13]  /*18e0*/  LOP3.LUT P0, RZ, R10, 0x7fffffff, R9, 0xc8, !PT ;  /* 0x7fffffff0aff7812 */ /* 0x000fda000780c809 */
[----:B------:R-:W-:Y:S05]  /*18f0*/  @!P0 BRA `(.L_x_21) ;  /* 0x0000000400348947 */ /* 0x000fea0003800000 */
[C---:B------:R-:W-:Y:S02]  /*1900*/  FSETP.NEU.FTZ.AND P2, PT, |R0|.reuse, +INF , PT ;  /* 0x7f8000000000780b */ /* 0x040fe40003f5d200 */
[----:B------:R-:W-:Y:S02]  /*1910*/  FSETP.NEU.FTZ.AND P1, PT, |R3|, +INF , PT ;  /* 0x7f8000000300780b */ /* 0x000fe40003f3d200 */
[----:B------:R-:W-:-:S11]  /*1920*/  FSETP.NEU.FTZ.AND P0, PT, |R0|, +INF , PT ;  /* 0x7f8000000000780b */ /* 0x000fd60003f1d200 */
[----:B------:R-:W-:Y:S05]  /*1930*/  @!P1 BRA !P2, `(.L_x_21) ;  /* 0x0000000400249947 */ /* 0x000fea0005000000 */
[----:B------:R-:W-:-:S04]  /*1940*/  LOP3.LUT P2, RZ, R9, 0x7fffffff, RZ, 0xc0, !PT ;  /* 0x7fffffff09ff7812 */ /* 0x000fc8000784c0ff */
[----:B------:R-:W-:-:S13]  /*1950*/  PLOP3.LUT P1, PT, P1, P2, PT, 0x2f, 0xf2 ;  /* 0x0000000000f2781c */ /* 0x000fda0000f24577 */
[----:B------:R-:W-:Y:S05]  /*1960*/  @P1 BRA `(.L_x_22) ;  /* 0x0000000400101947 */ /* 0x000fea0003800000 */
[----:B------:R-:W-:-:S04]  /*1970*/  LOP3.LUT P1, RZ, R10, 0x7fffffff, RZ, 0xc0, !PT ;  /* 0x7fffffff0aff7812 */ /* 0x000fc8000782c0ff */
[----:B------:R-:W-:-:S13]  /*1980*/  PLOP3.LUT P0, PT, P0, P1, PT, 0x2f, 0xf2 ;  /* 0x0000000000f2781c */ /* 0x000fda0000702577 */
[----:B------:R-:W-:Y:S05]  /*1990*/  @P0 BRA `(.L_x_23) ;  /* 0x0000000000f80947 */ /* 0x000fea0003800000 */
[----:B------:R-:W-:Y:S02]  /*19a0*/  ISETP.GE.AND P0, PT, R11, RZ, PT ;  /* 0x000000ff0b00720c */ /* 0x000fe40003f06270 */
[----:B------:R-:W-:-:S11]  /*19b0*/  ISETP.GE.AND P1, PT, R12, RZ, PT ;  /* 0x000000ff0c00720c */ /* 0x000fd60003f26270 */
[----:B------:R-:W-:Y:S01]  /*19c0*/  @P0 MOV R4, RZ ;  /* 0x000000ff00040202 */ /* 0x000fe20000000f00 */
[----:B------:R-:W-:Y:S02]  /*19d0*/  @!P0 IMAD.MOV.U32 R4, RZ, RZ, -0x40 ;  /* 0xffffffc0ff048424 */ /* 0x000fe400078e00ff */
[----:B------:R-:W-:Y:S01]  /*19e0*/  @!P0 FFMA R9, R0, 1.84467440737095516160e+19, RZ ;  /* 0x5f80000000098823 */ /* 0x000fe200000000ff */
[----:B------:R-:W-:Y:S02]  /*19f0*/  @!P1 FFMA R10, R3, 1.84467440737095516160e+19, RZ ;  /* 0x5f800000030a9823 */ /* 0x000fe400000000ff */
[----:B------:R-:W-:-:S07]  /*1a00*/  @!P1 IADD3 R4, PT, PT, R4, 0x40, RZ ;  /* 0x0000004004049810 */ /* 0x000fce0007ffe0ff */
.L_x_19:
[----:B------:R-:W-:-:S04]  /*1a10*/  LEA R3, R5, 0xc0800000, 0x17 ;  /* 0xc080000005037811 */ /* 0x000fc800078eb8ff */
[----:B------:R-:W-:Y:S01]  /*1a20*/  IADD3 R3, PT, PT, -R3, R10, RZ ;  /* 0x0000000a03037210 */ /* 0x000fe20007ffe1ff */
[----:B------:R-:W-:-:S03]  /*1a30*/  VIADD R10, R7, 0xffffff81 ;  /* 0xffffff81070a7836 */ /* 0x000fc60000000000 */
[----:B------:R-:W0:Y:S01]  /*1a40*/  MUFU.RCP R11, R3 ;  /* 0x00000003000b7308 */ /* 0x000e220000001000 */
[----:B------:R-:W-:Y:S01]  /*1a50*/  FADD.FTZ R13, -R3, -RZ ;  /* 0x800000ff030d7221 */ /* 0x000fe20000010100 */
[C---:B------:R-:W-:Y:S01]  /*1a60*/  IMAD R0, R10.reuse, -0x800000, R9 ;  /* 0xff8000000a007824 */ /* 0x040fe200078e0209 */
[----:B------:R-:W-:-:S04]  /*1a70*/  IADD3 R5, PT, PT, R10, 0x7f, -R5 ;  /* 0x0000007f0a057810 */ /* 0x000fc80007ffe805 */
[----:B------:R-:W-:Y:S01]  /*1a80*/  IADD3 R5, PT, PT, R5, R4, RZ ;  /* 0x0000000405057210 */ /* 0x000fe20007ffe0ff */
[----:B0-----:R-:W-:-:S04]  /*1a90*/  FFMA R12, R11, R13, 1 ;  /* 0x3f8000000b0c7423 */ /* 0x001fc8000000000d */
[----:B------:R-:W-:-:S04]  /*1aa0*/  FFMA R16, R11, R12, R11 ;  /* 0x0000000c0b107223 */ /* 0x000fc8000000000b */
[----:B------:R-:W-:-:S04]  /*1ab0*/  FFMA R7, R0, R16, RZ ;  /* 0x0000001000077223 */ /* 0x000fc800000000ff */
[----:B------:R-:W-:-:S04]  /*1ac0*/  FFMA R12, R13, R7, R0 ;  /* 0x000000070d0c7223 */ /* 0x000fc80000000000 */
[----:B------:R-:W-:-:S04]  /*1ad0*/  FFMA R7, R16, R12, R7 ;  /* 0x0000000c10077223 */ /* 0x000fc80000000007 */
[----:B------:R-:W-:-:S04]  /*1ae0*/  FFMA R12, R13, R7, R0 ;  /* 0x000000070d0c7223 */ /* 0x000fc80000000000 */
[----:B------:R-:W-:-:S05]  /*1af0*/  FFMA R0, R16, R12, R7 ;  /* 0x0000000c10007223 */ /* 0x000fca0000000007 */
[----:B------:R-:W-:-:S04]  /*1b00*/  SHF.R.U32.HI R3, RZ, 0x17, R0 ;  /* 0x00000017ff037819 */ /* 0x000fc80000011600 */
[----:B------:R-:W-:-:S04]  /*1b10*/  LOP3.LUT R3, R3, 0xff, RZ, 0xc0, !PT ;  /* 0x000000ff03037812 */ /* 0x000fc800078ec0ff */
[----:B------:R-:W-:-:S05]  /*1b20*/  IADD3 R9, PT, PT, R3, R5, RZ ;  /* 0x0000000503097210 */ /* 0x000fca0007ffe0ff */
[----:B------:R-:W-:-:S05]  /*1b30*/  VIADD R3, R9, 0xffffffff ;  /* 0xffffffff09037836 */ /* 0x000fca0000000000 */
[----:B------:R-:W-:-:S13]  /*1b40*/  ISETP.GE.U32.AND P0, PT, R3, 0xfe, PT ;  /* 0x000000fe0300780c */ /* 0x000fda0003f06070 */
[----:B------:R-:W-:Y:S05]  /*1b50*/  @!P0 BRA `(.L_x_24) ;  /* 0x0000000000808947 */ /* 0x000fea0003800000 */
[----:B------:R-:W-:-:S13]  /*1b60*/  ISETP.GT.AND P0, PT, R9, 0xfe, PT ;  /* 0x000000fe0900780c */ /* 0x000fda0003f04270 */
[----:B------:R-:W-:Y:S05]  /*1b70*/  @P0 BRA `(.L_x_25) ;  /* 0x00000000006c0947 */ /* 0x000fea0003800000 */
[----:B------:R-:W-:-:S13]  /*1b80*/  ISETP.GE.AND P0, PT, R9, 0x1, PT ;  /* 0x000000010900780c */ /* 0x000fda0003f06270 */
[----:B------:R-:W-:Y:S05]  /*1b90*/  @P0 BRA `(.L_x_26) ;  /* 0x0000000000980947 */ /* 0x000fea0003800000 */
[----:B------:R-:W-:Y:S02]  /*1ba0*/  ISETP.GE.AND P0, PT, R9, -0x18, PT ;  /* 0xffffffe80900780c */ /* 0x000fe40003f06270 */
[----:B------:R-:W-:-:S11]  /*1bb0*/  LOP3.LUT R0, R0, 0x80000000, RZ, 0xc0, !PT ;  /* 0x8000000000007812 */ /* 0x000fd600078ec0ff */
[----:B------:R-:W-:Y:S05]  /*1bc0*/  @!P0 BRA `(.L_x_26) ;  /* 0x00000000008c8947 */ /* 0x000fea0003800000 */
[CCC-:B------:R-:W-:Y:S01]  /*1bd0*/  FFMA.RZ R3, R16.reuse, R12.reuse, R7.reuse ;  /* 0x0000000c10037223 */ /* 0x1c0fe2000000c007 */
[C---:B------:R-:W-:Y:S01]  /*1be0*/  IADD3 R10, PT, PT, R9.reuse, 0x20, RZ ;  /* 0x00000020090a7810 */ /* 0x040fe20007ffe0ff */
[CCC-:B------:R-:W-:Y:S01]  /*1bf0*/  FFMA.RM R4, R16.reuse, R12.reuse, R7.reuse ;  /* 0x0000000c10047223 */ /* 0x1c0fe20000004007 */
[----:B------:R-:W-:Y:S02]  /*1c00*/  ISETP.NE.AND P2, PT, R9, RZ, PT ;  /* 0x000000ff0900720c */ /* 0x000fe40003f45270 */
[----:B------:R-:W-:Y:S01]  /*1c10*/  LOP3.LUT R5, R3, 0x7fffff, RZ, 0xc0, !PT ;  /* 0x007fffff03057812 */ /* 0x000fe200078ec0ff */
[----:B------:R-:W-:Y:S01]  /*1c20*/  FFMA.RP R3, R16, R12, R7 ;  /* 0x0000000c10037223 */ /* 0x000fe20000008007 */
[----:B------:R-:W-:Y:S02]  /*1c30*/  ISETP.NE.AND P1, PT, R9, RZ, PT ;  /* 0x000000ff0900720c */ /* 0x000fe40003f25270 */
[----:B------:R-:W-:Y:S02]  /*1c40*/  LOP3.LUT R5, R5, 0x800000, RZ, 0xfc, !PT ;  /* 0x0080000005057812 */ /* 0x000fe400078efcff */
[----:B------:R-:W-:-:S02]  /*1c50*/  IADD3 R7, PT, PT, -R9, RZ, RZ ;  /* 0x000000ff09077210 */ /* 0x000fc40007ffe1ff */
[----:B------:R-:W-:Y:S02]  /*1c60*/  SHF.L.U32 R10, R5, R10, RZ ;  /* 0x0000000a050a7219 */ /* 0x000fe400000006ff */
[----:B------:R-:W-:Y:S02]  /*1c70*/  FSETP.NEU.FTZ.AND P0, PT, R3, R4, PT ;  /* 0x000000040300720b */ /* 0x000fe40003f1d000 */
[----:B------:R-:W-:Y:S02]  /*1c80*/  SEL R4, R7, RZ, P2 ;  /* 0x000000ff07047207 */ /* 0x000fe40001000000 */
[----:B------:R-:W-:Y:S02]  /*1c90*/  ISETP.NE.AND P1, PT, R10, RZ, P1 ;  /* 0x000000ff0a00720c */ /* 0x000fe40000f25270 */
[----:B------:R-:W-:Y:S02]  /*1ca0*/  SHF.R.U32.HI R4, RZ, R4, R5 ;  /* 0x00000004ff047219 */ /* 0x000fe40000011605 */
[----:B------:R-:W-:-:S02]  /*1cb0*/  PLOP3.LUT P0, PT, P0, P1, PT, 0xf8, 0x8f ;  /* 0x00000000008f781c */ /* 0x000fc40000703f70 */
[----:B------:R-:W-:Y:S02]  /*1cc0*/  SHF.R.U32.HI R10, RZ, 0x1, R4 ;  /* 0x00000001ff0a7819 */ /* 0x000fe40000011604 */
[----:B------:R-:W-:-:S04]  /*1cd0*/  SEL R3, RZ, 0x1, !P0 ;  /* 0x00000001ff037807 */ /* 0x000fc80004000000 */
[----:B------:R-:W-:-:S04]  /*1ce0*/  LOP3.LUT R3, R3, 0x1, R10, 0xf8, !PT ;  /* 0x0000000103037812 */ /* 0x000fc800078ef80a */
[----:B------:R-:W-:-:S05]  /*1cf0*/  LOP3.LUT R3, R3, R4, RZ, 0xc0, !PT ;  /* 0x0000000403037212 */ /* 0x000fca00078ec0ff */
[----:B------:R-:W-:-:S05]  /*1d00*/  IMAD.IADD R3, R10, 0x1, R3 ;  /* 0x000000010a037824 */ /* 0x000fca00078e0203 */
[----:B------:R-:W-:Y:S01]  /*1d10*/  LOP3.LUT R0, R3, R0, RZ, 0xfc, !PT ;  /* 0x0000000003007212 */ /* 0x000fe200078efcff */
[----:B------:R-:W-:Y:S06]  /*1d20*/  BRA `(.L_x_26) ;  /* 0x0000000000347947 */ /* 0x000fec0003800000 */
.L_x_25:
[----:B------:R-:W-:-:S04]  /*1d30*/  LOP3.LUT R0, R0, 0x80000000, RZ, 0xc0, !PT ;  /* 0x8000000000007812 */ /* 0x000fc800078ec0ff */
[----:B------:R-:W-:Y:S01]  /*1d40*/  LOP3.LUT R0, R0, 0x7f800000, RZ, 0xfc, !PT ;  /* 0x7f80000000007812 */ /* 0x000fe200078efcff */
[----:B------:R-:W-:Y:S06]  /*1d50*/  BRA `(.L_x_26) ;  /* 0x0000000000287947 */ /* 0x000fec0003800000 */
.L_x_24:
[----:B------:R-:W-:Y:S01]  /*1d60*/  LEA R0, R5, R0, 0x17 ;  /* 0x0000000005007211 */ /* 0x000fe200078eb8ff */
[----:B------:R-:W-:Y:S06]  /*1d70*/  BRA `(.L_x_26) ;  /* 0x0000000000207947 */ /* 0x000fec0003800000 */
.L_x_23:
[----:B------:R-:W-:-:S04]  /*1d80*/  LOP3.LUT R0, R10, 0x80000000, R9, 0x48, !PT ;  /* 0x800000000a007812 */ /* 0x000fc800078e4809 */
[----:B------:R-:W-:Y:S01]  /*1d90*/  LOP3.LUT R0, R0, 0x7f800000, RZ, 0xfc, !PT ;  /* 0x7f80000000007812 */ /* 0x000fe200078efcff */
[----:B------:R-:W-:Y:S06]  /*1da0*/  BRA `(.L_x_26) ;  /* 0x0000000000147947 */ /* 0x000fec0003800000 */
.L_x_22:
[----:B------:R-:W-:Y:S01]  /*1db0*/  LOP3.LUT R0, R10, 0x80000000, R9, 0x48, !PT ;  /* 0x800000000a007812 */ /* 0x000fe200078e4809 */
[----:B------:R-:W-:Y:S06]  /*1dc0*/  BRA `(.L_x_26) ;  /* 0x00000000000c7947 */ /* 0x000fec0003800000 */
.L_x_21:
[----:B------:R-:W0:Y:S01]  /*1dd0*/  MUFU.RSQ R0, -QNAN ;  /* 0xffc0000000007908 */ /* 0x000e220000001400 */
[----:B------:R-:W-:Y:S05]  /*1de0*/  BRA `(.L_x_26) ;  /* 0x0000000000047947 */ /* 0x000fea0003800000 */
.L_x_20:
[----:B------:R-:W-:-:S07]  /*1df0*/  FADD.FTZ R0, R0, R3 ;  /* 0x0000000300007221 */ /* 0x000fce0000010000 */
.L_x_26:
[----:B------:R-:W-:-:S04]  /*1e00*/  HFMA2 R3, -RZ, RZ, 0, 0 ;  /* 0x00000000ff037431 */ /* 0x000fc800000001ff */
[----:B0-----:R-:W-:Y:S05]  /*1e10*/  RET.REL.NODEC R2 `(_Z30rmsnorm_vectorized_kernel_fp16PK7__half2S1_PS_iif) ;  /* 0xffffffe002787950 */ /* 0x001fea0003c3ffff */
.L_x_27:
[----:B------:R-:W-:-:S00]  /*1e20*/  BRA `(.L_x_27) ;  /* 0xfffffffc00fc7947 */ /* 0x000fc0000383ffff */
[----:B------:R-:W-:-:S00]  /*1e30*/  NOP ;  /* 0x0000000000007918 */ /* 0x000fc00000000000 */
        /* <DEDUP_REMOVED lines=12> */
.L_x_28:


//--------------------- .nv.shared._Z30rmsnorm_vectorized_kernel_fp16PK7__half2S1_PS_iif --------------------------
	.section	.nv.shared._Z30rmsnorm_vectorized_kernel_fp16PK7__half2S1_PS_iif,"aw",@nobits
	.sectionflags	@""
	.align	16
	.zero		1024


//--------------------- .nv.shared.reserved.0     --------------------------
	.section	.nv.shared.reserved.0,"aw",@nobits
	.weak		__nv_reservedSMEM_offset_0_alias
	.size		__nv_reservedSMEM_offset_0_alias, 0, 64
	.other		__nv_reservedSMEM_offset_0_alias,@"STO_CUDA_RESERVED_SHARED STV_DEFAULT"
__nv_reservedSMEM_offset_0_alias:
	.zero		0
	.zero		64


//--------------------- .nv.constant0._Z30rmsnorm_vectorized_kernel_fp16PK7__half2S1_PS_iif --------------------------
	.section	.nv.constant0._Z30rmsnorm_vectorized_kernel_fp16PK7__half2S1_PS_iif,"a",@progbits
	.sectionflags	@""
	.align	4
.nv.constant0._Z30rmsnorm_vectorized_kernel_fp16PK7__half2S1_PS_iif:
	.zero		932


//--------------------- SYMBOLS --------------------------

	.type		.nv.reservedSmem.offset0,@object
	.size		.nv.reservedSmem.offset0,0x4
	.type		.nv.reservedSmem.cap,@object
	.size		.nv.reservedSmem.cap,0x4
